//
// Generated by NVIDIA NVVM Compiler
//
// Compiler Build ID: CL-36424714
// Cuda compilation tools, release 13.0, V13.0.88
// Based on NVVM 20.0.0
//

.version 9.0
.target sm_100
.address_size 64

	// .globl	_Z11Get_EucNormPdS_iiiidiS_
.extern .shared .align 16 .b8 sdata[];
.extern .shared .align 16 .b8 fdata[];

.visible .entry _Z11Get_EucNormPdS_iiiidiS_(
	.param .u64 .ptr .align 1 _Z11Get_EucNormPdS_iiiidiS__param_0,
	.param .u64 .ptr .align 1 _Z11Get_EucNormPdS_iiiidiS__param_1,
	.param .u32 _Z11Get_EucNormPdS_iiiidiS__param_2,
	.param .u32 _Z11Get_EucNormPdS_iiiidiS__param_3,
	.param .u32 _Z11Get_EucNormPdS_iiiidiS__param_4,
	.param .u32 _Z11Get_EucNormPdS_iiiidiS__param_5,
	.param .f64 _Z11Get_EucNormPdS_iiiidiS__param_6,
	.param .u32 _Z11Get_EucNormPdS_iiiidiS__param_7,
	.param .u64 .ptr .align 1 _Z11Get_EucNormPdS_iiiidiS__param_8
)
{
	.reg .pred 	%p<13>;
	.reg .b32 	%r<133>;
	.reg .b64 	%rd<124>;
	.reg .b64 	%fd<112>;

	ld.param.u64 	%rd3, [_Z11Get_EucNormPdS_iiiidiS__param_0];
	ld.param.u32 	%r70, [_Z11Get_EucNormPdS_iiiidiS__param_2];
	ld.param.u32 	%r71, [_Z11Get_EucNormPdS_iiiidiS__param_3];
	ld.param.u32 	%r72, [_Z11Get_EucNormPdS_iiiidiS__param_4];
	cvta.to.global.u64 	%rd1, %rd3;
	mov.u32 	%r1, %tid.x;
	mov.u32 	%r73, %ctaid.x;
	mov.u32 	%r74, %ntid.x;
	mul.lo.s32 	%r2, %r73, %r74;
	add.s32 	%r75, %r2, %r1;
	setp.lt.s32 	%p1, %r75, 0;
	mul.lo.s32 	%r76, %r71, %r70;
	setp.ge.s32 	%p2, %r75, %r76;
	or.pred  	%p3, %p1, %p2;
	@%p3 bra 	$L__BB0_15;
	setp.eq.s32 	%p4, %r72, 0;
	mov.f64 	%fd111, 0d0000000000000000;
	@%p4 bra 	$L__BB0_14;
	setp.lt.u32 	%p5, %r72, 16;
	mov.f64 	%fd111, 0d0000000000000000;
	mov.b32 	%r129, 0;
	@%p5 bra 	$L__BB0_5;
	and.b32  	%r78, %r72, -16;
	neg.s32 	%r127, %r78;
	add.s32 	%r126, %r75, %r76;
	shl.b32 	%r79, %r76, 1;
	add.s32 	%r80, %r1, %r79;
	add.s32 	%r125, %r80, %r2;
	mad.lo.s32 	%r81, %r76, 3, %r1;
	add.s32 	%r124, %r81, %r2;
	shl.b32 	%r82, %r76, 2;
	add.s32 	%r83, %r1, %r82;
	add.s32 	%r123, %r83, %r2;
	mad.lo.s32 	%r84, %r76, 5, %r1;
	add.s32 	%r122, %r84, %r2;
	mad.lo.s32 	%r85, %r76, 6, %r1;
	add.s32 	%r121, %r85, %r2;
	mad.lo.s32 	%r86, %r76, 7, %r1;
	add.s32 	%r120, %r86, %r2;
	shl.b32 	%r87, %r76, 3;
	add.s32 	%r88, %r1, %r87;
	add.s32 	%r119, %r88, %r2;
	mad.lo.s32 	%r89, %r76, 9, %r1;
	add.s32 	%r118, %r89, %r2;
	mad.lo.s32 	%r90, %r76, 10, %r1;
	add.s32 	%r117, %r90, %r2;
	mad.lo.s32 	%r91, %r76, 11, %r1;
	add.s32 	%r116, %r91, %r2;
	mad.lo.s32 	%r92, %r76, 12, %r1;
	add.s32 	%r115, %r92, %r2;
	mad.lo.s32 	%r93, %r76, 13, %r1;
	add.s32 	%r114, %r93, %r2;
	mad.lo.s32 	%r94, %r76, 14, %r1;
	add.s32 	%r113, %r94, %r2;
	mad.lo.s32 	%r95, %r76, 15, %r1;
	add.s32 	%r112, %r95, %r2;
	mov.f64 	%fd111, 0d0000000000000000;
	mov.u32 	%r111, %r75;
$L__BB0_4:
	.pragma "nounroll";
	and.b32  	%r129, %r72, -16;
	mul.wide.u32 	%rd4, %r111, 8;
	add.s64 	%rd5, %rd1, %rd4;
	ld.global.f64 	%fd18, [%rd5];
	cvt.rzi.s64.f64 	%rd6, %fd18;
	mul.lo.s64 	%rd7, %rd6, %rd6;
	cvt.rn.f64.u64 	%fd19, %rd7;
	add.f64 	%fd20, %fd111, %fd19;
	mul.wide.u32 	%rd8, %r126, 8;
	add.s64 	%rd9, %rd1, %rd8;
	ld.global.f64 	%fd21, [%rd9];
	cvt.rzi.s64.f64 	%rd10, %fd21;
	mul.lo.s64 	%rd11, %rd10, %rd10;
	cvt.rn.f64.u64 	%fd22, %rd11;
	add.f64 	%fd23, %fd20, %fd22;
	mul.wide.u32 	%rd12, %r125, 8;
	add.s64 	%rd13, %rd1, %rd12;
	ld.global.f64 	%fd24, [%rd13];
	cvt.rzi.s64.f64 	%rd14, %fd24;
	mul.lo.s64 	%rd15, %rd14, %rd14;
	cvt.rn.f64.u64 	%fd25, %rd15;
	add.f64 	%fd26, %fd23, %fd25;
	mul.wide.u32 	%rd16, %r124, 8;
	add.s64 	%rd17, %rd1, %rd16;
	ld.global.f64 	%fd27, [%rd17];
	cvt.rzi.s64.f64 	%rd18, %fd27;
	mul.lo.s64 	%rd19, %rd18, %rd18;
	cvt.rn.f64.u64 	%fd28, %rd19;
	add.f64 	%fd29, %fd26, %fd28;
	mul.wide.u32 	%rd20, %r123, 8;
	add.s64 	%rd21, %rd1, %rd20;
	ld.global.f64 	%fd30, [%rd21];
	cvt.rzi.s64.f64 	%rd22, %fd30;
	mul.lo.s64 	%rd23, %rd22, %rd22;
	cvt.rn.f64.u64 	%fd31, %rd23;
	add.f64 	%fd32, %fd29, %fd31;
	mul.wide.u32 	%rd24, %r122, 8;
	add.s64 	%rd25, %rd1, %rd24;
	ld.global.f64 	%fd33, [%rd25];
	cvt.rzi.s64.f64 	%rd26, %fd33;
	mul.lo.s64 	%rd27, %rd26, %rd26;
	cvt.rn.f64.u64 	%fd34, %rd27;
	add.f64 	%fd35, %fd32, %fd34;
	mul.wide.u32 	%rd28, %r121, 8;
	add.s64 	%rd29, %rd1, %rd28;
	ld.global.f64 	%fd36, [%rd29];
	cvt.rzi.s64.f64 	%rd30, %fd36;
	mul.lo.s64 	%rd31, %rd30, %rd30;
	cvt.rn.f64.u64 	%fd37, %rd31;
	add.f64 	%fd38, %fd35, %fd37;
	mul.wide.u32 	%rd32, %r120, 8;
	add.s64 	%rd33, %rd1, %rd32;
	ld.global.f64 	%fd39, [%rd33];
	cvt.rzi.s64.f64 	%rd34, %fd39;
	mul.lo.s64 	%rd35, %rd34, %rd34;
	cvt.rn.f64.u64 	%fd40, %rd35;
	add.f64 	%fd41, %fd38, %fd40;
	mul.wide.u32 	%rd36, %r119, 8;
	add.s64 	%rd37, %rd1, %rd36;
	ld.global.f64 	%fd42, [%rd37];
	cvt.rzi.s64.f64 	%rd38, %fd42;
	mul.lo.s64 	%rd39, %rd38, %rd38;
	cvt.rn.f64.u64 	%fd43, %rd39;
	add.f64 	%fd44, %fd41, %fd43;
	mul.wide.u32 	%rd40, %r118, 8;
	add.s64 	%rd41, %rd1, %rd40;
	ld.global.f64 	%fd45, [%rd41];
	cvt.rzi.s64.f64 	%rd42, %fd45;
	mul.lo.s64 	%rd43, %rd42, %rd42;
	cvt.rn.f64.u64 	%fd46, %rd43;
	add.f64 	%fd47, %fd44, %fd46;
	mul.wide.u32 	%rd44, %r117, 8;
	add.s64 	%rd45, %rd1, %rd44;
	ld.global.f64 	%fd48, [%rd45];
	cvt.rzi.s64.f64 	%rd46, %fd48;
	mul.lo.s64 	%rd47, %rd46, %rd46;
	cvt.rn.f64.u64 	%fd49, %rd47;
	add.f64 	%fd50, %fd47, %fd49;
	mul.wide.u32 	%rd48, %r116, 8;
	add.s64 	%rd49, %rd1, %rd48;
	ld.global.f64 	%fd51, [%rd49];
	cvt.rzi.s64.f64 	%rd50, %fd51;
	mul.lo.s64 	%rd51, %rd50, %rd50;
	cvt.rn.f64.u64 	%fd52, %rd51;
	add.f64 	%fd53, %fd50, %fd52;
	mul.wide.u32 	%rd52, %r115, 8;
	add.s64 	%rd53, %rd1, %rd52;
	ld.global.f64 	%fd54, [%rd53];
	cvt.rzi.s64.f64 	%rd54, %fd54;
	mul.lo.s64 	%rd55, %rd54, %rd54;
	cvt.rn.f64.u64 	%fd55, %rd55;
	add.f64 	%fd56, %fd53, %fd55;
	mul.wide.u32 	%rd56, %r114, 8;
	add.s64 	%rd57, %rd1, %rd56;
	ld.global.f64 	%fd57, [%rd57];
	cvt.rzi.s64.f64 	%rd58, %fd57;
	mul.lo.s64 	%rd59, %rd58, %rd58;
	cvt.rn.f64.u64 	%fd58, %rd59;
	add.f64 	%fd59, %fd56, %fd58;
	mul.wide.u32 	%rd60, %r113, 8;
	add.s64 	%rd61, %rd1, %rd60;
	ld.global.f64 	%fd60, [%rd61];
	cvt.rzi.s64.f64 	%rd62, %fd60;
	mul.lo.s64 	%rd63, %rd62, %rd62;
	cvt.rn.f64.u64 	%fd61, %rd63;
	add.f64 	%fd62, %fd59, %fd61;
	mul.wide.u32 	%rd64, %r112, 8;
	add.s64 	%rd65, %rd1, %rd64;
	ld.global.f64 	%fd63, [%rd65];
	cvt.rzi.s64.f64 	%rd66, %fd63;
	mul.lo.s64 	%rd67, %rd66, %rd66;
	cvt.rn.f64.u64 	%fd64, %rd67;
	add.f64 	%fd111, %fd62, %fd64;
	add.s32 	%r127, %r127, 16;
	shl.b32 	%r96, %r76, 4;
	add.s32 	%r126, %r126, %r96;
	add.s32 	%r125, %r125, %r96;
	add.s32 	%r124, %r124, %r96;
	add.s32 	%r123, %r123, %r96;
	add.s32 	%r122, %r122, %r96;
	add.s32 	%r121, %r121, %r96;
	add.s32 	%r120, %r120, %r96;
	add.s32 	%r119, %r119, %r96;
	add.s32 	%r118, %r118, %r96;
	add.s32 	%r117, %r117, %r96;
	add.s32 	%r116, %r116, %r96;
	add.s32 	%r115, %r115, %r96;
	add.s32 	%r114, %r114, %r96;
	add.s32 	%r113, %r113, %r96;
	add.s32 	%r112, %r112, %r96;
	add.s32 	%r111, %r111, %r96;
	setp.ne.s32 	%p6, %r127, 0;
	@%p6 bra 	$L__BB0_4;
$L__BB0_5:
	and.b32  	%r57, %r72, 15;
	setp.eq.s32 	%p7, %r57, 0;
	@%p7 bra 	$L__BB0_14;
	and.b32  	%r58, %r72, 7;
	setp.lt.u32 	%p8, %r57, 8;
	@%p8 bra 	$L__BB0_8;
	mad.lo.s32 	%r97, %r129, %r76, %r75;
	mul.wide.u32 	%rd68, %r97, 8;
	add.s64 	%rd69, %rd1, %rd68;
	ld.global.f64 	%fd66, [%rd69];
	cvt.rzi.s64.f64 	%rd70, %fd66;
	mul.lo.s64 	%rd71, %rd70, %rd70;
	cvt.rn.f64.u64 	%fd67, %rd71;
	add.f64 	%fd68, %fd111, %fd67;
	add.s32 	%r98, %r97, %r76;
	mul.wide.u32 	%rd72, %r98, 8;
	add.s64 	%rd73, %rd1, %rd72;
	ld.global.f64 	%fd69, [%rd73];
	cvt.rzi.s64.f64 	%rd74, %fd69;
	mul.lo.s64 	%rd75, %rd74, %rd74;
	cvt.rn.f64.u64 	%fd70, %rd75;
	add.f64 	%fd71, %fd68, %fd70;
	add.s32 	%r99, %r98, %r76;
	mul.wide.u32 	%rd76, %r99, 8;
	add.s64 	%rd77, %rd1, %rd76;
	ld.global.f64 	%fd72, [%rd77];
	cvt.rzi.s64.f64 	%rd78, %fd72;
	mul.lo.s64 	%rd79, %rd78, %rd78;
	cvt.rn.f64.u64 	%fd73, %rd79;
	add.f64 	%fd74, %fd71, %fd73;
	add.s32 	%r100, %r99, %r76;
	mul.wide.u32 	%rd80, %r100, 8;
	add.s64 	%rd81, %rd1, %rd80;
	ld.global.f64 	%fd75, [%rd81];
	cvt.rzi.s64.f64 	%rd82, %fd75;
	mul.lo.s64 	%rd83, %rd82, %rd82;
	cvt.rn.f64.u64 	%fd76, %rd83;
	add.f64 	%fd77, %fd74, %fd76;
	add.s32 	%r101, %r100, %r76;
	mul.wide.u32 	%rd84, %r101, 8;
	add.s64 	%rd85, %rd1, %rd84;
	ld.global.f64 	%fd78, [%rd85];
	cvt.rzi.s64.f64 	%rd86, %fd78;
	mul.lo.s64 	%rd87, %rd86, %rd86;
	cvt.rn.f64.u64 	%fd79, %rd87;
	add.f64 	%fd80, %fd77, %fd79;
	add.s32 	%r102, %r101, %r76;
	mul.wide.u32 	%rd88, %r102, 8;
	add.s64 	%rd89, %rd1, %rd88;
	ld.global.f64 	%fd81, [%rd89];
	cvt.rzi.s64.f64 	%rd90, %fd81;
	mul.lo.s64 	%rd91, %rd90, %rd90;
	cvt.rn.f64.u64 	%fd82, %rd91;
	add.f64 	%fd83, %fd80, %fd82;
	add.s32 	%r103, %r102, %r76;
	mul.wide.u32 	%rd92, %r103, 8;
	add.s64 	%rd93, %rd1, %rd92;
	ld.global.f64 	%fd84, [%rd93];
	cvt.rzi.s64.f64 	%rd94, %fd84;
	mul.lo.s64 	%rd95, %rd94, %rd94;
	cvt.rn.f64.u64 	%fd85, %rd95;
	add.f64 	%fd86, %fd83, %fd85;
	add.s32 	%r104, %r103, %r76;
	mul.wide.u32 	%rd96, %r104, 8;
	add.s64 	%rd97, %rd1, %rd96;
	ld.global.f64 	%fd87, [%rd97];
	cvt.rzi.s64.f64 	%rd98, %fd87;
	mul.lo.s64 	%rd99, %rd98, %rd98;
	cvt.rn.f64.u64 	%fd88, %rd99;
	add.f64 	%fd111, %fd86, %fd88;
	add.s32 	%r129, %r129, 8;
$L__BB0_8:
	setp.eq.s32 	%p9, %r58, 0;
	@%p9 bra 	$L__BB0_14;
	and.b32  	%r61, %r72, 3;
	setp.lt.u32 	%p10, %r58, 4;
	@%p10 bra 	$L__BB0_11;
	mad.lo.s32 	%r105, %r129, %r76, %r75;
	mul.wide.u32 	%rd100, %r105, 8;
	add.s64 	%rd101, %rd1, %rd100;
	ld.global.f64 	%fd90, [%rd101];
	cvt.rzi.s64.f64 	%rd102, %fd90;
	mul.lo.s64 	%rd103, %rd102, %rd102;
	cvt.rn.f64.u64 	%fd91, %rd103;
	add.f64 	%fd92, %fd111, %fd91;
	add.s32 	%r106, %r105, %r76;
	mul.wide.u32 	%rd104, %r106, 8;
	add.s64 	%rd105, %rd1, %rd104;
	ld.global.f64 	%fd93, [%rd105];
	cvt.rzi.s64.f64 	%rd106, %fd93;
	mul.lo.s64 	%rd107, %rd106, %rd106;
	cvt.rn.f64.u64 	%fd94, %rd107;
	add.f64 	%fd95, %fd92, %fd94;
	add.s32 	%r107, %r106, %r76;
	mul.wide.u32 	%rd108, %r107, 8;
	add.s64 	%rd109, %rd1, %rd108;
	ld.global.f64 	%fd96, [%rd109];
	cvt.rzi.s64.f64 	%rd110, %fd96;
	mul.lo.s64 	%rd111, %rd110, %rd110;
	cvt.rn.f64.u64 	%fd97, %rd111;
	add.f64 	%fd98, %fd95, %fd97;
	add.s32 	%r108, %r107, %r76;
	mul.wide.u32 	%rd112, %r108, 8;
	add.s64 	%rd113, %rd1, %rd112;
	ld.global.f64 	%fd99, [%rd113];
	cvt.rzi.s64.f64 	%rd114, %fd99;
	mul.lo.s64 	%rd115, %rd114, %rd114;
	cvt.rn.f64.u64 	%fd100, %rd115;
	add.f64 	%fd111, %fd98, %fd100;
	add.s32 	%r129, %r129, 4;
$L__BB0_11:
	setp.eq.s32 	%p11, %r61, 0;
	@%p11 bra 	$L__BB0_14;
	mul.lo.s32 	%r109, %r129, %r71;
	mad.lo.s32 	%r110, %r109, %r70, %r1;
	add.s32 	%r132, %r110, %r2;
	neg.s32 	%r131, %r61;
$L__BB0_13:
	.pragma "nounroll";
	mul.wide.u32 	%rd116, %r132, 8;
	add.s64 	%rd117, %rd1, %rd116;
	ld.global.f64 	%fd101, [%rd117];
	cvt.rzi.s64.f64 	%rd118, %fd101;
	mul.lo.s64 	%rd119, %rd118, %rd118;
	cvt.rn.f64.u64 	%fd102, %rd119;
	add.f64 	%fd111, %fd111, %fd102;
	add.s32 	%r132, %r132, %r76;
	add.s32 	%r131, %r131, 1;
	setp.ne.s32 	%p12, %r131, 0;
	@%p12 bra 	$L__BB0_13;
$L__BB0_14:
	ld.param.u64 	%rd123, [_Z11Get_EucNormPdS_iiiidiS__param_1];
	cvta.to.global.u64 	%rd120, %rd123;
	mul.wide.u32 	%rd121, %r75, 8;
	add.s64 	%rd122, %rd120, %rd121;
	st.global.f64 	[%rd122], %fd111;
$L__BB0_15:
	ret;

}
	// .globl	_Z5Get_PPdS_S_iiiidiS_iii
.visible .entry _Z5Get_PPdS_S_iiiidiS_iii(
	.param .u64 .ptr .align 1 _Z5Get_PPdS_S_iiiidiS_iii_param_0,
	.param .u64 .ptr .align 1 _Z5Get_PPdS_S_iiiidiS_iii_param_1,
	.param .u64 .ptr .align 1 _Z5Get_PPdS_S_iiiidiS_iii_param_2,
	.param .u32 _Z5Get_PPdS_S_iiiidiS_iii_param_3,
	.param .u32 _Z5Get_PPdS_S_iiiidiS_iii_param_4,
	.param .u32 _Z5Get_PPdS_S_iiiidiS_iii_param_5,
	.param .u32 _Z5Get_PPdS_S_iiiidiS_iii_param_6,
	.param .f64 _Z5Get_PPdS_S_iiiidiS_iii_param_7,
	.param .u32 _Z5Get_PPdS_S_iiiidiS_iii_param_8,
	.param .u64 .ptr .align 1 _Z5Get_PPdS_S_iiiidiS_iii_param_9,
	.param .u32 _Z5Get_PPdS_S_iiiidiS_iii_param_10,
	.param .u32 _Z5Get_PPdS_S_iiiidiS_iii_param_11,
	.param .u32 _Z5Get_PPdS_S_iiiidiS_iii_param_12
)
{
	.reg .pred 	%p<33>;
	.reg .b32 	%r<186>;
	.reg .b64 	%rd<99>;
	.reg .b64 	%fd<166>;

	ld.param.u64 	%rd5, [_Z5Get_PPdS_S_iiiidiS_iii_param_0];
	ld.param.u64 	%rd6, [_Z5Get_PPdS_S_iiiidiS_iii_param_1];
	ld.param.u32 	%r77, [_Z5Get_PPdS_S_iiiidiS_iii_param_3];
	ld.param.u32 	%r78, [_Z5Get_PPdS_S_iiiidiS_iii_param_4];
	ld.param.u32 	%r79, [_Z5Get_PPdS_S_iiiidiS_iii_param_5];
	ld.param.u32 	%r80, [_Z5Get_PPdS_S_iiiidiS_iii_param_6];
	ld.param.u32 	%r81, [_Z5Get_PPdS_S_iiiidiS_iii_param_8];
	ld.param.u32 	%r83, [_Z5Get_PPdS_S_iiiidiS_iii_param_10];
	ld.param.u32 	%r84, [_Z5Get_PPdS_S_iiiidiS_iii_param_11];
	ld.param.u32 	%r82, [_Z5Get_PPdS_S_iiiidiS_iii_param_12];
	cvta.to.global.u64 	%rd1, %rd5;
	cvta.to.global.u64 	%rd2, %rd6;
	mov.u32 	%r85, %nctaid.x;
	mov.u32 	%r86, %ctaid.x;
	mad.lo.s32 	%r1, %r83, %r85, %r86;
	mov.u32 	%r2, %tid.x;
	mov.u32 	%r87, %nctaid.y;
	mul.lo.s32 	%r3, %r84, %r87;
	mov.u32 	%r4, %ctaid.y;
	add.s32 	%r5, %r3, %r4;
	mov.u32 	%r6, %tid.y;
	mad.lo.s32 	%r7, %r80, %r6, %r2;
	setp.ge.s32 	%p1, %r1, %r77;
	or.b32  	%r88, %r5, %r1;
	setp.lt.s32 	%p2, %r88, 0;
	setp.ge.s32 	%p3, %r5, %r78;
	or.pred  	%p4, %p1, %p3;
	or.pred  	%p5, %p4, %p2;
	@%p5 bra 	$L__BB1_30;
	shl.b32 	%r89, %r7, 3;
	mov.u32 	%r90, sdata;
	add.s32 	%r8, %r90, %r89;
	mov.b64 	%rd7, 0;
	st.shared.u64 	[%r8], %rd7;
	shr.u32 	%r91, %r82, 31;
	add.s32 	%r92, %r82, %r91;
	shr.s32 	%r185, %r92, 1;
	add.s32 	%r93, %r185, %r7;
	setp.ge.s32 	%p6, %r93, %r82;
	@%p6 bra 	$L__BB1_3;
	shl.b32 	%r94, %r185, 3;
	add.s32 	%r95, %r8, %r94;
	mov.b64 	%rd8, 0;
	st.shared.u64 	[%r95], %rd8;
$L__BB1_3:
	add.s32 	%r96, %r1, %r2;
	sub.s32 	%r97, %r96, %r81;
	add.s32 	%r98, %r5, %r6;
	sub.s32 	%r99, %r98, %r81;
	setp.lt.s32 	%p7, %r97, 0;
	add.s32 	%r100, %r96, 1;
	selp.b32 	%r101, %r100, %r97, %p7;
	setp.lt.s32 	%p8, %r99, 0;
	add.s32 	%r102, %r98, 1;
	selp.b32 	%r103, %r102, %r99, %p8;
	setp.lt.s32 	%p9, %r101, %r77;
	not.b32 	%r104, %r81;
	selp.b32 	%r105, 0, %r104, %p9;
	add.s32 	%r10, %r105, %r101;
	setp.lt.s32 	%p10, %r103, %r78;
	selp.b32 	%r106, 0, %r104, %p10;
	add.s32 	%r11, %r106, %r103;
	setp.eq.s32 	%p11, %r79, 0;
	mov.f64 	%fd163, 0d0000000000000000;
	@%p11 bra 	$L__BB1_15;
	mad.lo.s32 	%r12, %r5, %r77, %r1;
	mul.lo.s32 	%r13, %r78, %r77;
	mad.lo.s32 	%r14, %r11, %r77, %r10;
	and.b32  	%r15, %r79, 7;
	setp.lt.u32 	%p12, %r79, 8;
	mov.f64 	%fd163, 0d0000000000000000;
	mov.b32 	%r183, 0;
	@%p12 bra 	$L__BB1_7;
	and.b32  	%r183, %r79, -8;
	neg.s32 	%r181, %r183;
	add.s32 	%r108, %r11, %r78;
	mad.lo.s32 	%r180, %r77, %r108, %r10;
	shl.b32 	%r109, %r78, 1;
	add.s32 	%r110, %r11, %r109;
	mad.lo.s32 	%r179, %r77, %r110, %r10;
	mul.lo.s32 	%r111, %r78, 3;
	add.s32 	%r112, %r11, %r111;
	mad.lo.s32 	%r178, %r77, %r112, %r10;
	shl.b32 	%r113, %r78, 2;
	add.s32 	%r114, %r11, %r113;
	mad.lo.s32 	%r177, %r77, %r114, %r10;
	mul.lo.s32 	%r115, %r78, 5;
	add.s32 	%r116, %r11, %r115;
	mad.lo.s32 	%r176, %r77, %r116, %r10;
	mul.lo.s32 	%r117, %r78, 6;
	add.s32 	%r118, %r11, %r117;
	mad.lo.s32 	%r175, %r77, %r118, %r10;
	mul.lo.s32 	%r119, %r78, 7;
	add.s32 	%r120, %r11, %r119;
	mad.lo.s32 	%r174, %r77, %r120, %r10;
	add.s32 	%r121, %r4, %r78;
	add.s32 	%r122, %r121, %r3;
	mad.lo.s32 	%r172, %r77, %r122, %r1;
	add.s32 	%r123, %r5, %r109;
	mad.lo.s32 	%r171, %r77, %r123, %r1;
	add.s32 	%r124, %r5, %r111;
	mad.lo.s32 	%r170, %r77, %r124, %r1;
	add.s32 	%r125, %r5, %r113;
	mad.lo.s32 	%r169, %r77, %r125, %r1;
	add.s32 	%r126, %r5, %r115;
	mad.lo.s32 	%r168, %r77, %r126, %r1;
	add.s32 	%r127, %r5, %r117;
	mad.lo.s32 	%r167, %r77, %r127, %r1;
	add.s32 	%r128, %r5, %r119;
	mad.lo.s32 	%r166, %r77, %r128, %r1;
	mov.f64 	%fd163, 0d0000000000000000;
	mov.u32 	%r165, %r12;
	mov.u32 	%r173, %r14;
$L__BB1_6:
	.pragma "nounroll";
	mul.wide.u32 	%rd9, %r165, 8;
	add.s64 	%rd10, %rd1, %rd9;
	ld.global.f64 	%fd26, [%rd10];
	cvt.rzi.s64.f64 	%rd11, %fd26;
	mul.wide.u32 	%rd12, %r173, 8;
	add.s64 	%rd13, %rd1, %rd12;
	ld.global.f64 	%fd27, [%rd13];
	cvt.rn.f64.s64 	%fd28, %rd11;
	fma.rn.f64 	%fd29, %fd27, %fd28, %fd163;
	bar.sync 	0;
	mul.wide.u32 	%rd14, %r172, 8;
	add.s64 	%rd15, %rd1, %rd14;
	ld.global.f64 	%fd30, [%rd15];
	cvt.rzi.s64.f64 	%rd16, %fd30;
	mul.wide.u32 	%rd17, %r180, 8;
	add.s64 	%rd18, %rd1, %rd17;
	ld.global.f64 	%fd31, [%rd18];
	cvt.rn.f64.s64 	%fd32, %rd16;
	fma.rn.f64 	%fd33, %fd31, %fd32, %fd29;
	bar.sync 	0;
	mul.wide.u32 	%rd19, %r171, 8;
	add.s64 	%rd20, %rd1, %rd19;
	ld.global.f64 	%fd34, [%rd20];
	cvt.rzi.s64.f64 	%rd21, %fd34;
	mul.wide.u32 	%rd22, %r179, 8;
	add.s64 	%rd23, %rd1, %rd22;
	ld.global.f64 	%fd35, [%rd23];
	cvt.rn.f64.s64 	%fd36, %rd21;
	fma.rn.f64 	%fd37, %fd35, %fd36, %fd33;
	bar.sync 	0;
	mul.wide.u32 	%rd24, %r170, 8;
	add.s64 	%rd25, %rd1, %rd24;
	ld.global.f64 	%fd38, [%rd25];
	cvt.rzi.s64.f64 	%rd26, %fd38;
	mul.wide.u32 	%rd27, %r178, 8;
	add.s64 	%rd28, %rd1, %rd27;
	ld.global.f64 	%fd39, [%rd28];
	cvt.rn.f64.s64 	%fd40, %rd26;
	fma.rn.f64 	%fd41, %fd39, %fd40, %fd37;
	bar.sync 	0;
	mul.wide.u32 	%rd29, %r169, 8;
	add.s64 	%rd30, %rd1, %rd29;
	ld.global.f64 	%fd42, [%rd30];
	cvt.rzi.s64.f64 	%rd31, %fd42;
	mul.wide.u32 	%rd32, %r177, 8;
	add.s64 	%rd33, %rd1, %rd32;
	ld.global.f64 	%fd43, [%rd33];
	cvt.rn.f64.s64 	%fd44, %rd31;
	fma.rn.f64 	%fd45, %fd43, %fd44, %fd41;
	bar.sync 	0;
	mul.wide.u32 	%rd34, %r168, 8;
	add.s64 	%rd35, %rd1, %rd34;
	ld.global.f64 	%fd46, [%rd35];
	cvt.rzi.s64.f64 	%rd36, %fd46;
	mul.wide.u32 	%rd37, %r176, 8;
	add.s64 	%rd38, %rd1, %rd37;
	ld.global.f64 	%fd47, [%rd38];
	cvt.rn.f64.s64 	%fd48, %rd36;
	fma.rn.f64 	%fd49, %fd47, %fd48, %fd45;
	bar.sync 	0;
	mul.wide.u32 	%rd39, %r167, 8;
	add.s64 	%rd40, %rd1, %rd39;
	ld.global.f64 	%fd50, [%rd40];
	cvt.rzi.s64.f64 	%rd41, %fd50;
	mul.wide.u32 	%rd42, %r175, 8;
	add.s64 	%rd43, %rd1, %rd42;
	ld.global.f64 	%fd51, [%rd43];
	cvt.rn.f64.s64 	%fd52, %rd41;
	fma.rn.f64 	%fd53, %fd51, %fd52, %fd49;
	bar.sync 	0;
	mul.wide.u32 	%rd44, %r166, 8;
	add.s64 	%rd45, %rd1, %rd44;
	ld.global.f64 	%fd54, [%rd45];
	cvt.rzi.s64.f64 	%rd46, %fd54;
	mul.wide.u32 	%rd47, %r174, 8;
	add.s64 	%rd48, %rd1, %rd47;
	ld.global.f64 	%fd55, [%rd48];
	cvt.rn.f64.s64 	%fd56, %rd46;
	fma.rn.f64 	%fd163, %fd55, %fd56, %fd53;
	bar.sync 	0;
	add.s32 	%r181, %r181, 8;
	shl.b32 	%r129, %r13, 3;
	add.s32 	%r180, %r180, %r129;
	add.s32 	%r179, %r179, %r129;
	add.s32 	%r178, %r178, %r129;
	add.s32 	%r177, %r177, %r129;
	add.s32 	%r176, %r176, %r129;
	add.s32 	%r175, %r175, %r129;
	add.s32 	%r174, %r174, %r129;
	add.s32 	%r173, %r173, %r129;
	add.s32 	%r172, %r172, %r129;
	add.s32 	%r171, %r171, %r129;
	add.s32 	%r170, %r170, %r129;
	add.s32 	%r169, %r169, %r129;
	add.s32 	%r168, %r168, %r129;
	add.s32 	%r167, %r167, %r129;
	add.s32 	%r166, %r166, %r129;
	add.s32 	%r165, %r165, %r129;
	setp.ne.s32 	%p13, %r181, 0;
	@%p13 bra 	$L__BB1_6;
$L__BB1_7:
	setp.eq.s32 	%p14, %r15, 0;
	@%p14 bra 	$L__BB1_15;
	and.b32  	%r67, %r79, 3;
	setp.lt.u32 	%p15, %r15, 4;
	@%p15 bra 	$L__BB1_10;
	mul.lo.s32 	%r130, %r13, %r183;
	add.s32 	%r131, %r12, %r130;
	mul.wide.u32 	%rd49, %r131, 8;
	add.s64 	%rd50, %rd1, %rd49;
	ld.global.f64 	%fd58, [%rd50];
	cvt.rzi.s64.f64 	%rd51, %fd58;
	add.s32 	%r132, %r14, %r130;
	mul.wide.u32 	%rd52, %r132, 8;
	add.s64 	%rd53, %rd1, %rd52;
	ld.global.f64 	%fd59, [%rd53];
	cvt.rn.f64.s64 	%fd60, %rd51;
	fma.rn.f64 	%fd61, %fd59, %fd60, %fd163;
	bar.sync 	0;
	add.s32 	%r133, %r131, %r13;
	mul.wide.u32 	%rd54, %r133, 8;
	add.s64 	%rd55, %rd1, %rd54;
	ld.global.f64 	%fd62, [%rd55];
	cvt.rzi.s64.f64 	%rd56, %fd62;
	add.s32 	%r134, %r132, %r13;
	mul.wide.u32 	%rd57, %r134, 8;
	add.s64 	%rd58, %rd1, %rd57;
	ld.global.f64 	%fd63, [%rd58];
	cvt.rn.f64.s64 	%fd64, %rd56;
	fma.rn.f64 	%fd65, %fd63, %fd64, %fd61;
	bar.sync 	0;
	add.s32 	%r135, %r133, %r13;
	mul.wide.u32 	%rd59, %r135, 8;
	add.s64 	%rd60, %rd1, %rd59;
	ld.global.f64 	%fd66, [%rd60];
	cvt.rzi.s64.f64 	%rd61, %fd66;
	add.s32 	%r136, %r134, %r13;
	mul.wide.u32 	%rd62, %r136, 8;
	add.s64 	%rd63, %rd1, %rd62;
	ld.global.f64 	%fd67, [%rd63];
	cvt.rn.f64.s64 	%fd68, %rd61;
	fma.rn.f64 	%fd69, %fd67, %fd68, %fd65;
	bar.sync 	0;
	add.s32 	%r137, %r135, %r13;
	mul.wide.u32 	%rd64, %r137, 8;
	add.s64 	%rd65, %rd1, %rd64;
	ld.global.f64 	%fd70, [%rd65];
	cvt.rzi.s64.f64 	%rd66, %fd70;
	add.s32 	%r138, %r136, %r13;
	mul.wide.u32 	%rd67, %r138, 8;
	add.s64 	%rd68, %rd1, %rd67;
	ld.global.f64 	%fd71, [%rd68];
	cvt.rn.f64.s64 	%fd72, %rd66;
	fma.rn.f64 	%fd163, %fd71, %fd72, %fd69;
	bar.sync 	0;
	add.s32 	%r183, %r183, 4;
$L__BB1_10:
	setp.eq.s32 	%p16, %r67, 0;
	@%p16 bra 	$L__BB1_15;
	setp.eq.s32 	%p17, %r67, 1;
	@%p17 bra 	$L__BB1_13;
	mul.lo.s32 	%r139, %r13, %r183;
	add.s32 	%r140, %r12, %r139;
	mul.wide.u32 	%rd69, %r140, 8;
	add.s64 	%rd70, %rd1, %rd69;
	ld.global.f64 	%fd74, [%rd70];
	cvt.rzi.s64.f64 	%rd71, %fd74;
	add.s32 	%r141, %r14, %r139;
	mul.wide.u32 	%rd72, %r141, 8;
	add.s64 	%rd73, %rd1, %rd72;
	ld.global.f64 	%fd75, [%rd73];
	cvt.rn.f64.s64 	%fd76, %rd71;
	fma.rn.f64 	%fd77, %fd75, %fd76, %fd163;
	bar.sync 	0;
	add.s32 	%r142, %r140, %r13;
	mul.wide.u32 	%rd74, %r142, 8;
	add.s64 	%rd75, %rd1, %rd74;
	ld.global.f64 	%fd78, [%rd75];
	cvt.rzi.s64.f64 	%rd76, %fd78;
	add.s32 	%r143, %r141, %r13;
	mul.wide.u32 	%rd77, %r143, 8;
	add.s64 	%rd78, %rd1, %rd77;
	ld.global.f64 	%fd79, [%rd78];
	cvt.rn.f64.s64 	%fd80, %rd76;
	fma.rn.f64 	%fd163, %fd79, %fd80, %fd77;
	bar.sync 	0;
	add.s32 	%r183, %r183, 2;
$L__BB1_13:
	and.b32  	%r144, %r79, 1;
	setp.eq.b32 	%p18, %r144, 1;
	not.pred 	%p19, %p18;
	@%p19 bra 	$L__BB1_15;
	mul.lo.s32 	%r145, %r13, %r183;
	add.s32 	%r146, %r12, %r145;
	mul.wide.u32 	%rd79, %r146, 8;
	add.s64 	%rd80, %rd1, %rd79;
	ld.global.f64 	%fd81, [%rd80];
	cvt.rzi.s64.f64 	%rd81, %fd81;
	add.s32 	%r147, %r14, %r145;
	mul.wide.u32 	%rd82, %r147, 8;
	add.s64 	%rd83, %rd1, %rd82;
	ld.global.f64 	%fd82, [%rd83];
	cvt.rn.f64.s64 	%fd83, %rd81;
	fma.rn.f64 	%fd163, %fd82, %fd83, %fd163;
	bar.sync 	0;
$L__BB1_15:
	ld.param.u64 	%rd97, [_Z5Get_PPdS_S_iiiidiS_iii_param_2];
	cvta.to.global.u64 	%rd84, %rd97;
	mad.lo.s32 	%r72, %r5, %r77, %r1;
	mul.wide.s32 	%rd85, %r72, 8;
	add.s64 	%rd86, %rd84, %rd85;
	ld.global.f64 	%fd85, [%rd86];
	mad.lo.s32 	%r148, %r11, %r77, %r10;
	mul.wide.s32 	%rd87, %r148, 8;
	add.s64 	%rd88, %rd84, %rd87;
	ld.global.f64 	%fd86, [%rd88];
	fma.rn.f64 	%fd87, %fd85, %fd86, 0d0000000000000000;
	div.rn.f64 	%fd13, %fd163, %fd87;
	setp.ge.f64 	%p20, %fd13, 0d3FF0000000000000;
	mov.f64 	%fd165, 0d0000000000000000;
	@%p20 bra 	$L__BB1_22;
	{
	.reg .b32 %temp; 
	mov.b64 	{%temp, %r73}, %fd13;
	}
	abs.f64 	%fd14, %fd13;
	{
	.reg .b32 %temp; 
	mov.b64 	{%temp, %r149}, %fd14;
	}
	setp.gt.s32 	%p21, %r149, 1071801957;
	@%p21 bra 	$L__BB1_20;
	mul.f64 	%fd128, %fd13, %fd13;
	fma.rn.f64 	%fd129, %fd128, 0d3FB0066BDC1895E9, 0dBFB3823B180754AF;
	fma.rn.f64 	%fd130, %fd129, %fd128, 0d3FB11E52CC2F79AE;
	fma.rn.f64 	%fd131, %fd130, %fd128, 0dBF924EAF3526861B;
	fma.rn.f64 	%fd132, %fd131, %fd128, 0d3F91DF02A31E6CB7;
	fma.rn.f64 	%fd133, %fd132, %fd128, 0d3F847D18B0EEC6CC;
	fma.rn.f64 	%fd134, %fd133, %fd128, 0d3F8D0AF961BA53B0;
	fma.rn.f64 	%fd135, %fd134, %fd128, 0d3F91BF7734CF1C48;
	fma.rn.f64 	%fd136, %fd135, %fd128, 0d3F96E91483144EF7;
	fma.rn.f64 	%fd137, %fd136, %fd128, 0d3F9F1C6E0A4F9F81;
	fma.rn.f64 	%fd138, %fd137, %fd128, 0d3FA6DB6DC27FA92B;
	fma.rn.f64 	%fd139, %fd138, %fd128, 0d3FB333333320F91B;
	fma.rn.f64 	%fd140, %fd139, %fd128, 0d3FC5555555555F4D;
	mul.f64 	%fd141, %fd128, %fd140;
	fma.rn.f64 	%fd15, %fd141, %fd14, %fd14;
	setp.gt.s32 	%p25, %r73, -1;
	@%p25 bra 	$L__BB1_19;
	mov.f64 	%fd146, 0d3C91A62633145C07;
	add.rn.f64 	%fd147, %fd15, %fd146;
	mov.f64 	%fd148, 0d3FF921FB54442D18;
	add.rn.f64 	%fd164, %fd148, %fd147;
	bra.uni 	$L__BB1_21;
$L__BB1_19:
	mov.f64 	%fd142, 0dBC91A62633145C07;
	add.rn.f64 	%fd143, %fd15, %fd142;
	neg.f64 	%fd144, %fd143;
	mov.f64 	%fd145, 0d3FF921FB54442D18;
	add.rn.f64 	%fd164, %fd145, %fd144;
	bra.uni 	$L__BB1_21;
$L__BB1_20:
	mov.f64 	%fd88, 0d3FF0000000000000;
	sub.f64 	%fd89, %fd88, %fd14;
	{
	.reg .b32 %temp; 
	mov.b64 	{%r150, %temp}, %fd89;
	}
	{
	.reg .b32 %temp; 
	mov.b64 	{%temp, %r151}, %fd89;
	}
	add.s32 	%r152, %r151, -1048576;
	mov.b64 	%fd90, {%r150, %r152};
	rsqrt.approx.ftz.f64 	%fd91, %fd90;
	{
	.reg .b32 %temp; 
	mov.b64 	{%r153, %temp}, %fd91;
	}
	{
	.reg .b32 %temp; 
	mov.b64 	{%temp, %r154}, %fd91;
	}
	add.s32 	%r155, %r154, -1048576;
	mov.b64 	%fd92, {%r153, %r155};
	mul.f64 	%fd93, %fd90, %fd91;
	neg.f64 	%fd94, %fd93;
	fma.rn.f64 	%fd95, %fd93, %fd94, %fd90;
	fma.rn.f64 	%fd96, %fd95, %fd92, %fd93;
	neg.f64 	%fd97, %fd96;
	fma.rn.f64 	%fd98, %fd91, %fd97, 0d3FF0000000000000;
	fma.rn.f64 	%fd99, %fd98, %fd92, %fd92;
	fma.rn.f64 	%fd100, %fd96, %fd97, %fd90;
	fma.rn.f64 	%fd101, %fd100, %fd99, %fd96;
	{
	.reg .b32 %temp; 
	mov.b64 	{%r156, %temp}, %fd101;
	}
	{
	.reg .b32 %temp; 
	mov.b64 	{%temp, %r157}, %fd101;
	}
	add.s32 	%r158, %r157, 1048576;
	mov.b64 	%fd102, {%r156, %r158};
	fma.rn.f64 	%fd103, %fd89, 0d3EC715B371155F70, 0dBEBAC2FE66FAAC4B;
	fma.rn.f64 	%fd104, %fd103, %fd89, 0d3ED9A9B88EFCD9B8;
	fma.rn.f64 	%fd105, %fd104, %fd89, 0d3EDD0F40A8A0C4C3;
	fma.rn.f64 	%fd106, %fd105, %fd89, 0d3EF46D4CFA9E0E1F;
	fma.rn.f64 	%fd107, %fd106, %fd89, 0d3F079C168D1E2422;
	fma.rn.f64 	%fd108, %fd107, %fd89, 0d3F1C9A88C3BCA540;
	fma.rn.f64 	%fd109, %fd108, %fd89, 0d3F31C4E64BD476DF;
	fma.rn.f64 	%fd110, %fd109, %fd89, 0d3F46E8BA60009C8F;
	fma.rn.f64 	%fd111, %fd110, %fd89, 0d3F5F1C71C62B05A2;
	fma.rn.f64 	%fd112, %fd111, %fd89, 0d3F76DB6DB6DC9F2C;
	fma.rn.f64 	%fd113, %fd112, %fd89, 0d3F9333333333329C;
	fma.rn.f64 	%fd114, %fd113, %fd89, 0d3FB5555555555555;
	setp.lt.s32 	%p22, %r151, 1;
	mov.f64 	%fd115, 0d0000000000000000;
	mul.rn.f64 	%fd116, %fd14, %fd115;
	mul.f64 	%fd117, %fd89, %fd114;
	fma.rn.f64 	%fd118, %fd117, %fd102, %fd102;
	selp.f64 	%fd119, %fd116, %fd118, %p22;
	setp.lt.s32 	%p23, %r151, 0;
	mov.f64 	%fd120, 0d7FF0000000000000;
	mul.rn.f64 	%fd121, %fd119, %fd120;
	selp.f64 	%fd122, %fd121, %fd119, %p23;
	setp.lt.s32 	%p24, %r73, 0;
	mov.f64 	%fd123, 0dBCA1A62633145C07;
	add.rn.f64 	%fd124, %fd122, %fd123;
	neg.f64 	%fd125, %fd124;
	mov.f64 	%fd126, 0d400921FB54442D18;
	add.rn.f64 	%fd127, %fd126, %fd125;
	selp.f64 	%fd164, %fd127, %fd122, %p24;
$L__BB1_21:
	setp.lt.f64 	%p26, %fd164, 0d0000000000000000;
	neg.f64 	%fd149, %fd164;
	selp.f64 	%fd165, %fd149, %fd164, %p26;
$L__BB1_22:
	ld.param.u64 	%rd98, [_Z5Get_PPdS_S_iiiidiS_iii_param_9];
	cvta.to.global.u64 	%rd89, %rd98;
	mul.wide.s32 	%rd90, %r7, 8;
	add.s64 	%rd91, %rd89, %rd90;
	ld.global.f64 	%fd150, [%rd91];
	mul.f64 	%fd151, %fd165, %fd150;
	st.shared.f64 	[%r8], %fd151;
	bar.sync 	0;
	add.s32 	%r159, %r82, 1;
	setp.lt.u32 	%p27, %r159, 3;
	@%p27 bra 	$L__BB1_27;
	mul.lo.s32 	%r74, %r80, %r80;
$L__BB1_24:
	setp.ge.u32 	%p28, %r7, %r185;
	add.s32 	%r160, %r185, %r7;
	setp.ge.u32 	%p29, %r160, %r74;
	or.pred  	%p30, %p28, %p29;
	@%p30 bra 	$L__BB1_26;
	shl.b32 	%r162, %r185, 3;
	add.s32 	%r163, %r8, %r162;
	ld.shared.f64 	%fd152, [%r163];
	ld.shared.f64 	%fd153, [%r8];
	add.f64 	%fd154, %fd152, %fd153;
	st.shared.f64 	[%r8], %fd154;
$L__BB1_26:
	bar.sync 	0;
	shr.u32 	%r76, %r185, 1;
	setp.gt.u32 	%p31, %r185, 1;
	mov.u32 	%r185, %r76;
	@%p31 bra 	$L__BB1_24;
$L__BB1_27:
	bar.sync 	0;
	or.b32  	%r164, %r2, %r6;
	setp.ne.s32 	%p32, %r164, 0;
	@%p32 bra 	$L__BB1_29;
	ld.shared.f64 	%fd155, [sdata];
	add.s64 	%rd96, %rd2, %rd85;
	st.global.f64 	[%rd96], %fd155;
	bra.uni 	$L__BB1_30;
$L__BB1_29:
	add.s64 	%rd93, %rd2, %rd85;
	mov.b64 	%rd94, 0;
	st.global.u64 	[%rd93], %rd94;
$L__BB1_30:
	ret;

}
	// .globl	_Z17Get_PreprocessingPdS_S_iiiS_
.visible .entry _Z17Get_PreprocessingPdS_S_iiiS_(
	.param .u64 .ptr .align 1 _Z17Get_PreprocessingPdS_S_iiiS__param_0,
	.param .u64 .ptr .align 1 _Z17Get_PreprocessingPdS_S_iiiS__param_1,
	.param .u64 .ptr .align 1 _Z17Get_PreprocessingPdS_S_iiiS__param_2,
	.param .u32 _Z17Get_PreprocessingPdS_S_iiiS__param_3,
	.param .u32 _Z17Get_PreprocessingPdS_S_iiiS__param_4,
	.param .u32 _Z17Get_PreprocessingPdS_S_iiiS__param_5,
	.param .u64 .ptr .align 1 _Z17Get_PreprocessingPdS_S_iiiS__param_6
)
{
	.reg .pred 	%p<18>;
	.reg .b32 	%r<63>;
	.reg .b64 	%rd<55>;
	.reg .b64 	%fd<51>;

	ld.param.u64 	%rd6, [_Z17Get_PreprocessingPdS_S_iiiS__param_0];
	ld.param.u64 	%rd4, [_Z17Get_PreprocessingPdS_S_iiiS__param_1];
	ld.param.u64 	%rd7, [_Z17Get_PreprocessingPdS_S_iiiS__param_2];
	ld.param.u32 	%r29, [_Z17Get_PreprocessingPdS_S_iiiS__param_3];
	ld.param.u32 	%r30, [_Z17Get_PreprocessingPdS_S_iiiS__param_4];
	ld.param.u32 	%r31, [_Z17Get_PreprocessingPdS_S_iiiS__param_5];
	ld.param.u64 	%rd5, [_Z17Get_PreprocessingPdS_S_iiiS__param_6];
	cvta.to.global.u64 	%rd1, %rd7;
	cvta.to.global.u64 	%rd2, %rd6;
	mov.u32 	%r1, %tid.x;
	mov.u32 	%r32, %ctaid.x;
	mov.u32 	%r33, %ntid.x;
	mul.lo.s32 	%r2, %r32, %r33;
	add.s32 	%r3, %r2, %r1;
	setp.ge.u32 	%p1, %r1, %r31;
	@%p1 bra 	$L__BB2_2;
	cvta.to.global.u64 	%rd8, %rd5;
	mul.wide.u32 	%rd9, %r1, 8;
	add.s64 	%rd10, %rd8, %rd9;
	ld.global.f64 	%fd8, [%rd10];
	shl.b32 	%r34, %r1, 3;
	mov.u32 	%r35, fdata;
	add.s32 	%r36, %r35, %r34;
	st.shared.f64 	[%r36], %fd8;
	bar.sync 	0;
$L__BB2_2:
	mul.lo.s32 	%r4, %r30, %r29;
	setp.ge.s32 	%p2, %r3, %r4;
	setp.lt.s32 	%p3, %r31, 1;
	or.pred  	%p4, %p2, %p3;
	@%p4 bra 	$L__BB2_31;
	cvta.to.global.u64 	%rd11, %rd4;
	mul.wide.s32 	%rd12, %r3, 8;
	add.s64 	%rd3, %rd11, %rd12;
	and.b32  	%r5, %r31, 3;
	setp.lt.u32 	%p5, %r31, 4;
	mov.b32 	%r62, 0;
	@%p5 bra 	$L__BB2_18;
	and.b32  	%r62, %r31, 2147483644;
	neg.s32 	%r60, %r62;
	mad.lo.s32 	%r39, %r4, 3, %r1;
	add.s32 	%r59, %r39, %r2;
	shl.b32 	%r9, %r4, 2;
	shl.b32 	%r40, %r4, 1;
	add.s32 	%r41, %r1, %r40;
	add.s32 	%r58, %r41, %r2;
	add.s32 	%r55, %r3, %r4;
	mov.u32 	%r42, fdata;
	add.s32 	%r57, %r42, 16;
	mov.u32 	%r56, %r3;
$L__BB2_5:
	.pragma "nounroll";
	ld.global.f64 	%fd9, [%rd3];
	rcp.rn.f64 	%fd1, %fd9;
	setp.ltu.f64 	%p6, %fd1, 0d0000000000000000;
	@%p6 bra 	$L__BB2_7;
	mul.wide.s32 	%rd13, %r56, 8;
	add.s64 	%rd14, %rd2, %rd13;
	ld.global.f64 	%fd10, [%rd14];
	ld.shared.f64 	%fd11, [%r57+-16];
	sub.f64 	%fd12, %fd10, %fd11;
	fma.rn.f64 	%fd13, %fd1, %fd12, %fd11;
	add.s64 	%rd15, %rd1, %rd13;
	st.global.f64 	[%rd15], %fd13;
	bra.uni 	$L__BB2_8;
$L__BB2_7:
	mul.wide.s32 	%rd16, %r56, 8;
	add.s64 	%rd17, %rd2, %rd16;
	ld.global.f64 	%fd14, [%rd17];
	add.s64 	%rd18, %rd1, %rd16;
	st.global.f64 	[%rd18], %fd14;
$L__BB2_8:
	ld.global.f64 	%fd15, [%rd3];
	rcp.rn.f64 	%fd2, %fd15;
	setp.ltu.f64 	%p7, %fd2, 0d0000000000000000;
	@%p7 bra 	$L__BB2_10;
	mul.wide.s32 	%rd19, %r55, 8;
	add.s64 	%rd20, %rd2, %rd19;
	ld.global.f64 	%fd16, [%rd20];
	ld.shared.f64 	%fd17, [%r57+-8];
	sub.f64 	%fd18, %fd16, %fd17;
	fma.rn.f64 	%fd19, %fd2, %fd18, %fd17;
	add.s64 	%rd21, %rd1, %rd19;
	st.global.f64 	[%rd21], %fd19;
	bra.uni 	$L__BB2_11;
$L__BB2_10:
	mul.wide.s32 	%rd22, %r55, 8;
	add.s64 	%rd23, %rd2, %rd22;
	ld.global.f64 	%fd20, [%rd23];
	add.s64 	%rd24, %rd1, %rd22;
	st.global.f64 	[%rd24], %fd20;
$L__BB2_11:
	ld.global.f64 	%fd21, [%rd3];
	rcp.rn.f64 	%fd3, %fd21;
	setp.ltu.f64 	%p8, %fd3, 0d0000000000000000;
	@%p8 bra 	$L__BB2_13;
	mul.wide.s32 	%rd25, %r58, 8;
	add.s64 	%rd26, %rd2, %rd25;
	ld.global.f64 	%fd22, [%rd26];
	ld.shared.f64 	%fd23, [%r57];
	sub.f64 	%fd24, %fd22, %fd23;
	fma.rn.f64 	%fd25, %fd3, %fd24, %fd23;
	add.s64 	%rd27, %rd1, %rd25;
	st.global.f64 	[%rd27], %fd25;
	bra.uni 	$L__BB2_14;
$L__BB2_13:
	mul.wide.s32 	%rd28, %r58, 8;
	add.s64 	%rd29, %rd2, %rd28;
	ld.global.f64 	%fd26, [%rd29];
	add.s64 	%rd30, %rd1, %rd28;
	st.global.f64 	[%rd30], %fd26;
$L__BB2_14:
	ld.global.f64 	%fd27, [%rd3];
	rcp.rn.f64 	%fd4, %fd27;
	setp.ltu.f64 	%p9, %fd4, 0d0000000000000000;
	@%p9 bra 	$L__BB2_16;
	mul.wide.s32 	%rd31, %r59, 8;
	add.s64 	%rd32, %rd2, %rd31;
	ld.global.f64 	%fd28, [%rd32];
	ld.shared.f64 	%fd29, [%r57+8];
	sub.f64 	%fd30, %fd28, %fd29;
	fma.rn.f64 	%fd31, %fd4, %fd30, %fd29;
	add.s64 	%rd33, %rd1, %rd31;
	st.global.f64 	[%rd33], %fd31;
	bra.uni 	$L__BB2_17;
$L__BB2_16:
	mul.wide.s32 	%rd34, %r59, 8;
	add.s64 	%rd35, %rd2, %rd34;
	ld.global.f64 	%fd32, [%rd35];
	add.s64 	%rd36, %rd1, %rd34;
	st.global.f64 	[%rd36], %fd32;
$L__BB2_17:
	add.s32 	%r60, %r60, 4;
	add.s32 	%r59, %r59, %r9;
	add.s32 	%r58, %r58, %r9;
	add.s32 	%r57, %r57, 32;
	add.s32 	%r56, %r56, %r9;
	add.s32 	%r55, %r55, %r9;
	setp.ne.s32 	%p10, %r60, 0;
	@%p10 bra 	$L__BB2_5;
$L__BB2_18:
	setp.eq.s32 	%p11, %r5, 0;
	@%p11 bra 	$L__BB2_31;
	setp.eq.s32 	%p12, %r5, 1;
	@%p12 bra 	$L__BB2_27;
	ld.global.f64 	%fd33, [%rd3];
	rcp.rn.f64 	%fd5, %fd33;
	setp.ltu.f64 	%p13, %fd5, 0d0000000000000000;
	shl.b32 	%r43, %r62, 3;
	mov.u32 	%r44, fdata;
	add.s32 	%r25, %r44, %r43;
	@%p13 bra 	$L__BB2_22;
	mad.lo.s32 	%r45, %r62, %r4, %r3;
	mul.wide.s32 	%rd37, %r45, 8;
	add.s64 	%rd38, %rd2, %rd37;
	ld.global.f64 	%fd34, [%rd38];
	ld.shared.f64 	%fd35, [%r25];
	sub.f64 	%fd36, %fd34, %fd35;
	fma.rn.f64 	%fd37, %fd5, %fd36, %fd35;
	add.s64 	%rd39, %rd1, %rd37;
	st.global.f64 	[%rd39], %fd37;
	bra.uni 	$L__BB2_23;
$L__BB2_22:
	mad.lo.s32 	%r46, %r62, %r4, %r3;
	mul.wide.s32 	%rd40, %r46, 8;
	add.s64 	%rd41, %rd2, %rd40;
	ld.global.f64 	%fd38, [%rd41];
	add.s64 	%rd42, %rd1, %rd40;
	st.global.f64 	[%rd42], %fd38;
$L__BB2_23:
	add.s32 	%r26, %r62, 1;
	ld.global.f64 	%fd39, [%rd3];
	rcp.rn.f64 	%fd6, %fd39;
	setp.ltu.f64 	%p14, %fd6, 0d0000000000000000;
	@%p14 bra 	$L__BB2_25;
	mad.lo.s32 	%r47, %r26, %r4, %r3;
	mul.wide.s32 	%rd43, %r47, 8;
	add.s64 	%rd44, %rd2, %rd43;
	ld.global.f64 	%fd40, [%rd44];
	ld.shared.f64 	%fd41, [%r25+8];
	sub.f64 	%fd42, %fd40, %fd41;
	fma.rn.f64 	%fd43, %fd6, %fd42, %fd41;
	add.s64 	%rd45, %rd1, %rd43;
	st.global.f64 	[%rd45], %fd43;
	bra.uni 	$L__BB2_26;
$L__BB2_25:
	mad.lo.s32 	%r48, %r26, %r4, %r3;
	mul.wide.s32 	%rd46, %r48, 8;
	add.s64 	%rd47, %rd2, %rd46;
	ld.global.f64 	%fd44, [%rd47];
	add.s64 	%rd48, %rd1, %rd46;
	st.global.f64 	[%rd48], %fd44;
$L__BB2_26:
	add.s32 	%r62, %r62, 2;
$L__BB2_27:
	and.b32  	%r49, %r31, 1;
	setp.eq.b32 	%p15, %r49, 1;
	not.pred 	%p16, %p15;
	@%p16 bra 	$L__BB2_31;
	ld.global.f64 	%fd45, [%rd3];
	rcp.rn.f64 	%fd7, %fd45;
	setp.ltu.f64 	%p17, %fd7, 0d0000000000000000;
	@%p17 bra 	$L__BB2_30;
	mad.lo.s32 	%r50, %r62, %r4, %r3;
	mul.wide.s32 	%rd49, %r50, 8;
	add.s64 	%rd50, %rd2, %rd49;
	ld.global.f64 	%fd46, [%rd50];
	shl.b32 	%r51, %r62, 3;
	mov.u32 	%r52, fdata;
	add.s32 	%r53, %r52, %r51;
	ld.shared.f64 	%fd47, [%r53];
	sub.f64 	%fd48, %fd46, %fd47;
	fma.rn.f64 	%fd49, %fd7, %fd48, %fd47;
	add.s64 	%rd51, %rd1, %rd49;
	st.global.f64 	[%rd51], %fd49;
	bra.uni 	$L__BB2_31;
$L__BB2_30:
	mad.lo.s32 	%r54, %r62, %r4, %r3;
	mul.wide.s32 	%rd52, %r54, 8;
	add.s64 	%rd53, %rd2, %rd52;
	ld.global.f64 	%fd50, [%rd53];
	add.s64 	%rd54, %rd1, %rd52;
	st.global.f64 	[%rd54], %fd50;
$L__BB2_31:
	ret;

}


// ===== COMPILED SASS (sm_100) =====

	.target	sm_100

	.elftype	@"ET_EXEC"


//--------------------- .note.nv.tkinfo           --------------------------
	.section	.note.nv.tkinfo,"",@"SHT_NOTE"
	.sectionflags	@"SHF_NOTE_NV_TKINFO"
	.tkinfo
        /*0018*/ 	.word	0x00000002
        /*0030*/ 	.string	""
        /*0030*/ 	.string	"ptxas"
        /*0030*/ 	.string	"Cuda compilation tools, release 13.0, V13.0.88"
        /*0030*/ 	.string	"Build cuda_13.0.r13.0/compiler.36424714_0"
        /*0030*/ 	.string	"-arch sm_100 -m 64 "



//--------------------- .note.nv.cuinfo           --------------------------
	.section	.note.nv.cuinfo,"",@"SHT_NOTE"
	.sectionflags	@"SHF_NOTE_NV_CUINFO"
        /*0018*/ 	.short	0x0002
        /*001a*/ 	.short	0x0064
        /*001c*/ 	.short	0x0082
	.zero		2


//--------------------- .nv.info                  --------------------------
	.section	.nv.info,"",@"SHT_CUDA_INFO"
	.align	4


	//----- nvinfo : EIATTR_REGCOUNT
	.align		4
        /*0000*/ 	.byte	0x04, 0x2f
        /*0002*/ 	.short	(.L_1 - .L_0)
	.align		4
.L_0:
        /*0004*/ 	.word	index@(_Z11Get_EucNormPdS_iiiidiS_)
        /*0008*/ 	.word	0x00000020


	//----- nvinfo : EIATTR_FRAME_SIZE
	.align		4
.L_1:
        /*000c*/ 	.byte	0x04, 0x11
        /*000e*/ 	.short	(.L_3 - .L_2)
	.align		4
.L_2:
        /*0010*/ 	.word	index@(_Z11Get_EucNormPdS_iiiidiS_)
        /*0014*/ 	.word	0x00000000


	//----- nvinfo : EIATTR_REGCOUNT
	.align		4
.L_3:
        /*0018*/ 	.byte	0x04, 0x2f
        /*001a*/ 	.short	(.L_5 - .L_4)
	.align		4
.L_4:
        /*001c*/ 	.word	index@(_Z5Get_PPdS_S_iiiidiS_iii)
        /*0020*/ 	.word	0x00000020


	//----- nvinfo : EIATTR_FRAME_SIZE
	.align		4
.L_5:
        /*0024*/ 	.byte	0x04, 0x11
        /*0026*/ 	.short	(.L_7 - .L_6)
	.align		4
.L_6:
        /*0028*/ 	.word	index@($__internal_1_$__cuda_sm20_div_rn_f64_full)
        /*002c*/ 	.word	0x00000000


	//----- nvinfo : EIATTR_FRAME_SIZE
	.align		4
.L_7:
        /*0030*/ 	.byte	0x04, 0x11
        /*0032*/ 	.short	(.L_9 - .L_8)
	.align		4
.L_8:
        /*0034*/ 	.word	index@(_Z5Get_PPdS_S_iiiidiS_iii)
        /*0038*/ 	.word	0x00000000


	//----- nvinfo : EIATTR_REGCOUNT
	.align		4
.L_9:
        /*003c*/ 	.byte	0x04, 0x2f
        /*003e*/ 	.short	(.L_11 - .L_10)
	.align		4
.L_10:
        /*0040*/ 	.word	index@(_Z17Get_PreprocessingPdS_S_iiiS_)
        /*0044*/ 	.word	0x00000020


	//----- nvinfo : EIATTR_FRAME_SIZE
	.align		4
.L_11:
        /*0048*/ 	.byte	0x04, 0x11
        /*004a*/ 	.short	(.L_13 - .L_12)
	.align		4
.L_12:
        /*004c*/ 	.word	index@($__internal_0_$__cuda_sm20_dblrcp_rn_slowpath_v3)
        /*0050*/ 	.word	0x00000000


	//----- nvinfo : EIATTR_FRAME_SIZE
	.align		4
.L_13:
        /*0054*/ 	.byte	0x04, 0x11
        /*0056*/ 	.short	(.L_15 - .L_14)
	.align		4
.L_14:
        /*0058*/ 	.word	index@(_Z17Get_PreprocessingPdS_S_iiiS_)
        /*005c*/ 	.word	0x00000000


	//----- nvinfo : EIATTR_MIN_STACK_SIZE
	.align		4
.L_15:
        /*0060*/ 	.byte	0x04, 0x12
        /*0062*/ 	.short	(.L_17 - .L_16)
	.align		4
.L_16:
        /*0064*/ 	.word	index@(_Z17Get_PreprocessingPdS_S_iiiS_)
        /*0068*/ 	.word	0x00000000


	//----- nvinfo : EIATTR_MIN_STACK_SIZE
	.align		4
.L_17:
        /*006c*/ 	.byte	0x04, 0x12
        /*006e*/ 	.short	(.L_19 - .L_18)
	.align		4
.L_18:
        /*0070*/ 	.word	index@(_Z5Get_PPdS_S_iiiidiS_iii)
        /*0074*/ 	.word	0x00000000


	//----- nvinfo : EIATTR_MIN_STACK_SIZE
	.align		4
.L_19:
        /*0078*/ 	.byte	0x04, 0x12
        /*007a*/ 	.short	(.L_21 - .L_20)
	.align		4
.L_20:
        /*007c*/ 	.word	index@(_Z11Get_EucNormPdS_iiiidiS_)
        /*0080*/ 	.word	0x00000000
.L_21:


//--------------------- .nv.compat                --------------------------
	.section	.nv.compat,"",@"SHT_CUDA_COMPAT_INFO"
	.align	4
        /*0000*/ 	.byte	0x02, 0x09, 0x00, 0x00, 0x02, 0x02, 0x01, 0x00, 0x02, 0x05, 0x05, 0x00, 0x03, 0x07, 0x01, 0x01
        /*0010*/ 	.byte	0x02, 0x03, 0x00, 0x00, 0x02, 0x06, 0x01, 0x00, 0x04, 0x0b, 0x08, 0x00, 0x01, 0x00, 0x00, 0x00
        /*0020*/ 	.byte	0x00, 0x00, 0x00, 0x00


//--------------------- .nv.info._Z17Get_PreprocessingPdS_S_iiiS_ --------------------------
	.section	.nv.info._Z17Get_PreprocessingPdS_S_iiiS_,"",@"SHT_CUDA_INFO"
	.sectionflags	@""
	.align	4


	//----- nvinfo : EIATTR_CUDA_API_VERSION
	.align		4
        /*0000*/ 	.byte	0x04, 0x37
        /*0002*/ 	.short	(.L_23 - .L_22)
.L_22:
        /*0004*/ 	.word	0x00000082


	//----- nvinfo : EIATTR_KPARAM_INFO
	.align		4
.L_23:
        /*0008*/ 	.byte	0x04, 0x17
        /*000a*/ 	.short	(.L_25 - .L_24)
.L_24:
        /*000c*/ 	.word	0x00000000
        /*0010*/ 	.short	0x0006
        /*0012*/ 	.short	0x0028
        /*0014*/ 	.byte	0x00, 0xf5, 0x21, 0x00


	//----- nvinfo : EIATTR_KPARAM_INFO
	.align		4
.L_25:
        /*0018*/ 	.byte	0x04, 0x17
        /*001a*/ 	.short	(.L_27 - .L_26)
.L_26:
        /*001c*/ 	.word	0x00000000
        /*0020*/ 	.short	0x0005
        /*0022*/ 	.short	0x0020
        /*0024*/ 	.byte	0x00, 0xf0, 0x11, 0x00


	//----- nvinfo : EIATTR_KPARAM_INFO
	.align		4
.L_27:
        /*0028*/ 	.byte	0x04, 0x17
        /*002a*/ 	.short	(.L_29 - .L_28)
.L_28:
        /*002c*/ 	.word	0x00000000
        /*0030*/ 	.short	0x0004
        /*0032*/ 	.short	0x001c
        /*0034*/ 	.byte	0x00, 0xf0, 0x11, 0x00


	//----- nvinfo : EIATTR_KPARAM_INFO
	.align		4
.L_29:
        /*0038*/ 	.byte	0x04, 0x17
        /*003a*/ 	.short	(.L_31 - .L_30)
.L_30:
        /*003c*/ 	.word	0x00000000
        /*0040*/ 	.short	0x0003
        /*0042*/ 	.short	0x0018
        /*0044*/ 	.byte	0x00, 0xf0, 0x11, 0x00


	//----- nvinfo : EIATTR_KPARAM_INFO
	.align		4
.L_31:
        /*0048*/ 	.byte	0x04, 0x17
        /*004a*/ 	.short	(.L_33 - .L_32)
.L_32:
        /*004c*/ 	.word	0x00000000
        /*0050*/ 	.short	0x0002
        /*0052*/ 	.short	0x0010
        /*0054*/ 	.byte	0x00, 0xf5, 0x21, 0x00


	//----- nvinfo : EIATTR_KPARAM_INFO
	.align		4
.L_33:
        /*0058*/ 	.byte	0x04, 0x17
        /*005a*/ 	.short	(.L_35 - .L_34)
.L_34:
        /*005c*/ 	.word	0x00000000
        /*0060*/ 	.short	0x0001
        /*0062*/ 	.short	0x0008
        /*0064*/ 	.byte	0x00, 0xf5, 0x21, 0x00


	//----- nvinfo : EIATTR_KPARAM_INFO
	.align		4
.L_35:
        /*0068*/ 	.byte	0x04, 0x17
        /*006a*/ 	.short	(.L_37 - .L_36)
.L_36:
        /*006c*/ 	.word	0x00000000
        /*0070*/ 	.short	0x0000
        /*0072*/ 	.short	0x0000
        /*0074*/ 	.byte	0x00, 0xf5, 0x21, 0x00


	//----- nvinfo : EIATTR_SPARSE_MMA_MASK
	.align		4
.L_37:
        /*0078*/ 	.byte	0x03, 0x50
        /*007a*/ 	.short	0x0000


	//----- nvinfo : EIATTR_MAXREG_COUNT
	.align		4
        /*007c*/ 	.byte	0x03, 0x1b
        /*007e*/ 	.short	0x00ff


	//----- nvinfo : EIATTR_NUM_BARRIERS
	.align		4
        /*0080*/ 	.byte	0x02, 0x4c
        /*0082*/ 	.byte	0x01
	.zero		1


	//----- nvinfo : EIATTR_MERCURY_ISA_VERSION
	.align		4
        /*0084*/ 	.byte	0x03, 0x5f
        /*0086*/ 	.short	0x0101


	//----- nvinfo : EIATTR_VRC_CTA_INIT_COUNT
	.align		4
        /*0088*/ 	.byte	0x02, 0x4a
	.zero		1
	.zero		1


	//----- nvinfo : EIATTR_EXIT_INSTR_OFFSETS
	.align		4
        /*008c*/ 	.byte	0x04, 0x1c
        /*008e*/ 	.short	(.L_39 - .L_38)


	//   ....[0]....
.L_38:
        /*0090*/ 	.word	0x00000160


	//   ....[1]....
        /*0094*/ 	.word	0x000009e0


	//   ....[2]....
        /*0098*/ 	.word	0x00000e80


	//   ....[3]....
        /*009c*/ 	.word	0x000010b0


	//   ....[4]....
        /*00a0*/ 	.word	0x00001130


	//----- nvinfo : EIATTR_CRS_STACK_SIZE
	.align		4
.L_39:
        /*00a4*/ 	.byte	0x04, 0x1e
        /*00a6*/ 	.short	(.L_41 - .L_40)
.L_40:
        /*00a8*/ 	.word	0x00000000


	//----- nvinfo : EIATTR_CBANK_PARAM_SIZE
	.align		4
.L_41:
        /*00ac*/ 	.byte	0x03, 0x19
        /*00ae*/ 	.short	0x0030


	//----- nvinfo : EIATTR_PARAM_CBANK
	.align		4
        /*00b0*/ 	.byte	0x04, 0x0a
        /*00b2*/ 	.short	(.L_43 - .L_42)
	.align		4
.L_42:
        /*00b4*/ 	.word	index@(.nv.constant0._Z17Get_PreprocessingPdS_S_iiiS_)
        /*00b8*/ 	.short	0x0380
        /*00ba*/ 	.short	0x0030


	//----- nvinfo : EIATTR_SW_WAR
	.align		4
.L_43:
        /*00bc*/ 	.byte	0x04, 0x36
        /*00be*/ 	.short	(.L_45 - .L_44)
.L_44:
        /*00c0*/ 	.word	0x00000008
.L_45:


//--------------------- .nv.info._Z5Get_PPdS_S_iiiidiS_iii --------------------------
	.section	.nv.info._Z5Get_PPdS_S_iiiidiS_iii,"",@"SHT_CUDA_INFO"
	.sectionflags	@""
	.align	4


	//----- nvinfo : EIATTR_CUDA_API_VERSION
	.align		4
        /*0000*/ 	.byte	0x04, 0x37
        /*0002*/ 	.short	(.L_47 - .L_46)
.L_46:
        /*0004*/ 	.word	0x00000082


	//----- nvinfo : EIATTR_KPARAM_INFO
	.align		4
.L_47:
        /*0008*/ 	.byte	0x04, 0x17
        /*000a*/ 	.short	(.L_49 - .L_48)
.L_48:
        /*000c*/ 	.word	0x00000000
        /*0010*/ 	.short	0x000c
        /*0012*/ 	.short	0x0048
        /*0014*/ 	.byte	0x00, 0xf0, 0x11, 0x00


	//----- nvinfo : EIATTR_KPARAM_INFO
	.align		4
.L_49:
        /*0018*/ 	.byte	0x04, 0x17
        /*001a*/ 	.short	(.L_51 - .L_50)
.L_50:
        /*001c*/ 	.word	0x00000000
        /*0020*/ 	.short	0x000b
        /*0022*/ 	.short	0x0044
        /*0024*/ 	.byte	0x00, 0xf0, 0x11, 0x00


	//----- nvinfo : EIATTR_KPARAM_INFO
	.align		4
.L_51:
        /*0028*/ 	.byte	0x04, 0x17
        /*002a*/ 	.short	(.L_53 - .L_52)
.L_52:
        /*002c*/ 	.word	0x00000000
        /*0030*/ 	.short	0x000a
        /*0032*/ 	.short	0x0040
        /*0034*/ 	.byte	0x00, 0xf0, 0x11, 0x00


	//----- nvinfo : EIATTR_KPARAM_INFO
	.align		4
.L_53:
        /*0038*/ 	.byte	0x04, 0x17
        /*003a*/ 	.short	(.L_55 - .L_54)
.L_54:
        /*003c*/ 	.word	0x00000000
        /*0040*/ 	.short	0x0009
        /*0042*/ 	.short	0x0038
        /*0044*/ 	.byte	0x00, 0xf5, 0x21, 0x00


	//----- nvinfo : EIATTR_KPARAM_INFO
	.align		4
.L_55:
        /*0048*/ 	.byte	0x04, 0x17
        /*004a*/ 	.short	(.L_57 - .L_56)
.L_56:
        /*004c*/ 	.word	0x00000000
        /*0050*/ 	.short	0x0008
        /*0052*/ 	.short	0x0030
        /*0054*/ 	.byte	0x00, 0xf0, 0x11, 0x00


	//----- nvinfo : EIATTR_KPARAM_INFO
	.align		4
.L_57:
        /*0058*/ 	.byte	0x04, 0x17
        /*005a*/ 	.short	(.L_59 - .L_58)
.L_58:
        /*005c*/ 	.word	0x00000000
        /*0060*/ 	.short	0x0007
        /*0062*/ 	.short	0x0028
        /*0064*/ 	.byte	0x00, 0xf0, 0x21, 0x00


	//----- nvinfo : EIATTR_KPARAM_INFO
	.align		4
.L_59:
        /*0068*/ 	.byte	0x04, 0x17
        /*006a*/ 	.short	(.L_61 - .L_60)
.L_60:
        /*006c*/ 	.word	0x00000000
        /*0070*/ 	.short	0x0006
        /*0072*/ 	.short	0x0024
        /*0074*/ 	.byte	0x00, 0xf0, 0x11, 0x00


	//----- nvinfo : EIATTR_KPARAM_INFO
	.align		4
.L_61:
        /*0078*/ 	.byte	0x04, 0x17
        /*007a*/ 	.short	(.L_63 - .L_62)
.L_62:
        /*007c*/ 	.word	0x00000000
        /*0080*/ 	.short	0x0005
        /*0082*/ 	.short	0x0020
        /*0084*/ 	.byte	0x00, 0xf0, 0x11, 0x00


	//----- nvinfo : EIATTR_KPARAM_INFO
	.align		4
.L_63:
        /*0088*/ 	.byte	0x04, 0x17
        /*008a*/ 	.short	(.L_65 - .L_64)
.L_64:
        /*008c*/ 	.word	0x00000000
        /*0090*/ 	.short	0x0004
        /*0092*/ 	.short	0x001c
        /*0094*/ 	.byte	0x00, 0xf0, 0x11, 0x00


	//----- nvinfo : EIATTR_KPARAM_INFO
	.align		4
.L_65:
        /*0098*/ 	.byte	0x04, 0x17
        /*009a*/ 	.short	(.L_67 - .L_66)
.L_66:
        /*009c*/ 	.word	0x00000000
        /*00a0*/ 	.short	0x0003
        /*00a2*/ 	.short	0x0018
        /*00a4*/ 	.byte	0x00, 0xf0, 0x11, 0x00


	//----- nvinfo : EIATTR_KPARAM_INFO
	.align		4
.L_67:
        /*00a8*/ 	.byte	0x04, 0x17
        /*00aa*/ 	.short	(.L_69 - .L_68)
.L_68:
        /*00ac*/ 	.word	0x00000000
        /*00b0*/ 	.short	0x0002
        /*00b2*/ 	.short	0x0010
        /*00b4*/ 	.byte	0x00, 0xf5, 0x21, 0x00


	//----- nvinfo : EIATTR_KPARAM_INFO
	.align		4
.L_69:
        /*00b8*/ 	.byte	0x04, 0x17
        /*00ba*/ 	.short	(.L_71 - .L_70)
.L_70:
        /*00bc*/ 	.word	0x00000000
        /*00c0*/ 	.short	0x0001
        /*00c2*/ 	.short	0x0008
        /*00c4*/ 	.byte	0x00, 0xf5, 0x21, 0x00


	//----- nvinfo : EIATTR_KPARAM_INFO
	.align		4
.L_71:
        /*00c8*/ 	.byte	0x04, 0x17
        /*00ca*/ 	.short	(.L_73 - .L_72)
.L_72:
        /*00cc*/ 	.word	0x00000000
        /*00d0*/ 	.short	0x0000
        /*00d2*/ 	.short	0x0000
        /*00d4*/ 	.byte	0x00, 0xf5, 0x21, 0x00


	//----- nvinfo : EIATTR_SPARSE_MMA_MASK
	.align		4
.L_73:
        /*00d8*/ 	.byte	0x03, 0x50
        /*00da*/ 	.short	0x0000


	//----- nvinfo : EIATTR_MAXREG_COUNT
	.align		4
        /*00dc*/ 	.byte	0x03, 0x1b
        /*00de*/ 	.short	0x00ff


	//----- nvinfo : EIATTR_NUM_BARRIERS
	.align		4
        /*00e0*/ 	.byte	0x02, 0x4c
        /*00e2*/ 	.byte	0x01
	.zero		1


	//----- nvinfo : EIATTR_MERCURY_ISA_VERSION
	.align		4
        /*00e4*/ 	.byte	0x03, 0x5f
        /*00e6*/ 	.short	0x0101


	//----- nvinfo : EIATTR_VRC_CTA_INIT_COUNT
	.align		4
        /*00e8*/ 	.byte	0x02, 0x4a
	.zero		1
	.zero		1


	//----- nvinfo : EIATTR_EXIT_INSTR_OFFSETS
	.align		4
        /*00ec*/ 	.byte	0x04, 0x1c
        /*00ee*/ 	.short	(.L_75 - .L_74)


	//   ....[0]....
.L_74:
        /*00f0*/ 	.word	0x000000e0


	//   ....[1]....
        /*00f4*/ 	.word	0x00002200


	//   ....[2]....
        /*00f8*/ 	.word	0x00002260


	//----- nvinfo : EIATTR_CRS_STACK_SIZE
	.align		4
.L_75:
        /*00fc*/ 	.byte	0x04, 0x1e
        /*00fe*/ 	.short	(.L_77 - .L_76)
.L_76:
        /*0100*/ 	.word	0x00000000


	//----- nvinfo : EIATTR_CBANK_PARAM_SIZE
	.align		4
.L_77:
        /*0104*/ 	.byte	0x03, 0x19
        /*0106*/ 	.short	0x004c


	//----- nvinfo : EIATTR_PARAM_CBANK
	.align		4
        /*0108*/ 	.byte	0x04, 0x0a
        /*010a*/ 	.short	(.L_79 - .L_78)
	.align		4
.L_78:
        /*010c*/ 	.word	index@(.nv.constant0._Z5Get_PPdS_S_iiiidiS_iii)
        /*0110*/ 	.short	0x0380
        /*0112*/ 	.short	0x004c


	//----- nvinfo : EIATTR_SW_WAR
	.align		4
.L_79:
        /*0114*/ 	.byte	0x04, 0x36
        /*0116*/ 	.short	(.L_81 - .L_80)
.L_80:
        /*0118*/ 	.word	0x00000008
.L_81:


//--------------------- .nv.info._Z11Get_EucNormPdS_iiiidiS_ --------------------------
	.section	.nv.info._Z11Get_EucNormPdS_iiiidiS_,"",@"SHT_CUDA_INFO"
	.sectionflags	@""
	.align	4


	//----- nvinfo : EIATTR_CUDA_API_VERSION
	.align		4
        /*0000*/ 	.byte	0x04, 0x37
        /*0002*/ 	.short	(.L_83 - .L_82)
.L_82:
        /*0004*/ 	.word	0x00000082


	//----- nvinfo : EIATTR_KPARAM_INFO
	.align		4
.L_83:
        /*0008*/ 	.byte	0x04, 0x17
        /*000a*/ 	.short	(.L_85 - .L_84)
.L_84:
        /*000c*/ 	.word	0x00000000
        /*0010*/ 	.short	0x0008
        /*0012*/ 	.short	0x0030
        /*0014*/ 	.byte	0x00, 0xf5, 0x21, 0x00


	//----- nvinfo : EIATTR_KPARAM_INFO
	.align		4
.L_85:
        /*0018*/ 	.byte	0x04, 0x17
        /*001a*/ 	.short	(.L_87 - .L_86)
.L_86:
        /*001c*/ 	.word	0x00000000
        /*0020*/ 	.short	0x0007
        /*0022*/ 	.short	0x0028
        /*0024*/ 	.byte	0x00, 0xf0, 0x11, 0x00


	//----- nvinfo : EIATTR_KPARAM_INFO
	.align		4
.L_87:
        /*0028*/ 	.byte	0x04, 0x17
        /*002a*/ 	.short	(.L_89 - .L_88)
.L_88:
        /*002c*/ 	.word	0x00000000
        /*0030*/ 	.short	0x0006
        /*0032*/ 	.short	0x0020
        /*0034*/ 	.byte	0x00, 0xf0, 0x21, 0x00


	//----- nvinfo : EIATTR_KPARAM_INFO
	.align		4
.L_89:
        /*0038*/ 	.byte	0x04, 0x17
        /*003a*/ 	.short	(.L_91 - .L_90)
.L_90:
        /*003c*/ 	.word	0x00000000
        /*0040*/ 	.short	0x0005
        /*0042*/ 	.short	0x001c
        /*0044*/ 	.byte	0x00, 0xf0, 0x11, 0x00


	//----- nvinfo : EIATTR_KPARAM_INFO
	.align		4
.L_91:
        /*0048*/ 	.byte	0x04, 0x17
        /*004a*/ 	.short	(.L_93 - .L_92)
.L_92:
        /*004c*/ 	.word	0x00000000
        /*0050*/ 	.short	0x0004
        /*0052*/ 	.short	0x0018
        /*0054*/ 	.byte	0x00, 0xf0, 0x11, 0x00


	//----- nvinfo : EIATTR_KPARAM_INFO
	.align		4
.L_93:
        /*0058*/ 	.byte	0x04, 0x17
        /*005a*/ 	.short	(.L_95 - .L_94)
.L_94:
        /*005c*/ 	.word	0x00000000
        /*0060*/ 	.short	0x0003
        /*0062*/ 	.short	0x0014
        /*0064*/ 	.byte	0x00, 0xf0, 0x11, 0x00


	//----- nvinfo : EIATTR_KPARAM_INFO
	.align		4
.L_95:
        /*0068*/ 	.byte	0x04, 0x17
        /*006a*/ 	.short	(.L_97 - .L_96)
.L_96:
        /*006c*/ 	.word	0x00000000
        /*0070*/ 	.short	0x0002
        /*0072*/ 	.short	0x0010
        /*0074*/ 	.byte	0x00, 0xf0, 0x11, 0x00


	//----- nvinfo : EIATTR_KPARAM_INFO
	.align		4
.L_97:
        /*0078*/ 	.byte	0x04, 0x17
        /*007a*/ 	.short	(.L_99 - .L_98)
.L_98:
        /*007c*/ 	.word	0x00000000
        /*0080*/ 	.short	0x0001
        /*0082*/ 	.short	0x0008
        /*0084*/ 	.byte	0x00, 0xf5, 0x21, 0x00


	//----- nvinfo : EIATTR_KPARAM_INFO
	.align		4
.L_99:
        /*0088*/ 	.byte	0x04, 0x17
        /*008a*/ 	.short	(.L_101 - .L_100)
.L_100:
        /*008c*/ 	.word	0x00000000
        /*0090*/ 	.short	0x0000
        /*0092*/ 	.short	0x0000
        /*0094*/ 	.byte	0x00, 0xf5, 0x21, 0x00


	//----- nvinfo : EIATTR_SPARSE_MMA_MASK
	.align		4
.L_101:
        /*0098*/ 	.byte	0x03, 0x50
        /*009a*/ 	.short	0x0000


	//----- nvinfo : EIATTR_MAXREG_COUNT
	.align		4
        /*009c*/ 	.byte	0x03, 0x1b
        /*009e*/ 	.short	0x00ff


	//----- nvinfo : EIATTR_MERCURY_ISA_VERSION
	.align		4
        /*00a0*/ 	.byte	0x03, 0x5f
        /*00a2*/ 	.short	0x0101


	//----- nvinfo : EIATTR_VRC_CTA_INIT_COUNT
	.align		4
        /*00a4*/ 	.byte	0x02, 0x4a
	.zero		1
	.zero		1


	//----- nvinfo : EIATTR_EXIT_INSTR_OFFSETS
	.align		4
        /*00a8*/ 	.byte	0x04, 0x1c
        /*00aa*/ 	.short	(.L_103 - .L_102)


	//   ....[0]....
.L_102:
        /*00ac*/ 	.word	0x000000a0


	//   ....[1]....
        /*00b0*/ 	.word	0x000017a0


	//----- nvinfo : EIATTR_CBANK_PARAM_SIZE
	.align		4
.L_103:
        /*00b4*/ 	.byte	0x03, 0x19
        /*00b6*/ 	.short	0x0038


	//----- nvinfo : EIATTR_PARAM_CBANK
	.align		4
        /*00b8*/ 	.byte	0x04, 0x0a
        /*00ba*/ 	.short	(.L_105 - .L_104)
	.align		4
.L_104:
        /*00bc*/ 	.word	index@(.nv.constant0._Z11Get_EucNormPdS_iiiidiS_)
        /*00c0*/ 	.short	0x0380
        /*00c2*/ 	.short	0x0038


	//----- nvinfo : EIATTR_SW_WAR
	.align		4
.L_105:
        /*00c4*/ 	.byte	0x04, 0x36
        /*00c6*/ 	.short	(.L_107 - .L_106)
.L_106:
        /*00c8*/ 	.word	0x00000008
.L_107:


//--------------------- .nv.callgraph             --------------------------
	.section	.nv.callgraph,"",@"SHT_CUDA_CALLGRAPH"
	.align	4
	.sectionentsize	8
	.align		4
        /*0000*/ 	.word	0x00000000
	.align		4
        /*0004*/ 	.word	0xffffffff
	.align		4
        /*0008*/ 	.word	0x00000000
	.align		4
        /*000c*/ 	.word	0xfffffffe
	.align		4
        /*0010*/ 	.word	0x00000000
	.align		4
        /*0014*/ 	.word	0xfffffffd
	.align		4
        /*0018*/ 	.word	0x00000000
	.align		4
        /*001c*/ 	.word	0xfffffffc


//--------------------- .text._Z17Get_PreprocessingPdS_S_iiiS_ --------------------------
	.section	.text._Z17Get_PreprocessingPdS_S_iiiS_,"ax",@progbits
	.align	128
        .global         _Z17Get_PreprocessingPdS_S_iiiS_
        .type           _Z17Get_PreprocessingPdS_S_iiiS_,@function
        .size           _Z17Get_PreprocessingPdS_S_iiiS_,(.L_x_50 - _Z17Get_PreprocessingPdS_S_iiiS_)
        .other          _Z17Get_PreprocessingPdS_S_iiiS_,@"STO_CUDA_ENTRY STV_DEFAULT"
_Z17Get_PreprocessingPdS_S_iiiS_:
.text._Z17Get_PreprocessingPdS_S_iiiS_:
[----:B------:R-:W-:Y:S01]  /*0000*/  LDC R1, c[0x0][0x37c] ;  /* 0x0000df00ff017b82 */ /* 0x000fe20000000800 */
[----:B------:R-:W0:Y:S07]  /*0010*/  S2R R27, SR_TID.X ;  /* 0x00000000001b7919 */ /* 0x000e2e0000002100 */
[----:B------:R-:W0:Y:S01]  /*0020*/  LDC R6, c[0x0][0x3a0] ;  /* 0x0000e800ff067b82 */ /* 0x000e220000000800 */
[----:B------:R-:W1:Y:S07]  /*0030*/  LDCU.64 UR8, c[0x0][0x358] ;  /* 0x00006b00ff0877ac */ /* 0x000e6e0008000a00 */
[----:B------:R-:W2:Y:S08]  /*0040*/  S2UR UR4, SR_CTAID.X ;  /* 0x00000000000479c3 */ /* 0x000eb00000002500 */
[----:B------:R-:W3:Y:S01]  /*0050*/  LDC.64 R2, c[0x0][0x398] ;  /* 0x0000e600ff027b82 */ /* 0x000ee20000000a00 */
[----:B0-----:R-:W-:-:S13]  /*0060*/  ISETP.GE.U32.AND P1, PT, R27, R6, PT ;  /* 0x000000061b00720c */ /* 0x001fda0003f26070 */
[----:B------:R-:W0:Y:S02]  /*0070*/  @!P1 LDC.64 R4, c[0x0][0x3a8] ;  /* 0x0000ea00ff049b82 */ /* 0x000e240000000a00 */
[----:B0-----:R-:W-:-:S06]  /*0080*/  @!P1 IMAD.WIDE.U32 R4, R27, 0x8, R4 ;  /* 0x000000081b049825 */ /* 0x001fcc00078e0004 */
[----:B-1----:R-:W4:Y:S01]  /*0090*/  @!P1 LDG.E.64 R4, desc[UR8][R4.64] ;  /* 0x0000000804049981 */ /* 0x002f22000c1e1b00 */
[----:B------:R-:W2:Y:S01]  /*00a0*/  LDCU UR5, c[0x0][0x360] ;  /* 0x00006c00ff0577ac */ /* 0x000ea20008000800 */
[----:B------:R-:W-:Y:S01]  /*00b0*/  @!P1 MOV R0, 0x400 ;  /* 0x0000040000009802 */ /* 0x000fe20000000f00 */
[----:B---3--:R-:W-:Y:S01]  /*00c0*/  IMAD R2, R3, R2, RZ ;  /* 0x0000000203027224 */ /* 0x008fe200078e02ff */
[----:B------:R-:W0:Y:S01]  /*00d0*/  @!P1 S2R R7, SR_CgaCtaId ;  /* 0x0000000000079919 */ /* 0x000e220000008800 */
[----:B------:R-:W-:Y:S01]  /*00e0*/  ISETP.GE.AND P0, PT, R6, 0x1, PT ;  /* 0x000000010600780c */ /* 0x000fe20003f06270 */
[----:B--2---:R-:W-:-:S06]  /*00f0*/  UIMAD UR4, UR4, UR5, URZ ;  /* 0x00000005040472a4 */ /* 0x004fcc000f8e02ff */
[----:B------:R-:W-:-:S05]  /*0100*/  VIADD R3, R27, UR4 ;  /* 0x000000041b037c36 */ /* 0x000fca0008000000 */
[----:B------:R-:W-:Y:S02]  /*0110*/  ISETP.GE.OR P0, PT, R3, R2, !P0 ;  /* 0x000000020300720c */ /* 0x000fe40004706670 */
[----:B0-----:R-:W-:-:S05]  /*0120*/  @!P1 LEA R0, R7, R0, 0x18 ;  /* 0x0000000007009211 */ /* 0x001fca00078ec0ff */
[----:B------:R-:W-:-:S05]  /*0130*/  @!P1 IMAD R7, R27, 0x8, R0 ;  /* 0x000000081b079824 */ /* 0x000fca00078e0200 */
[----:B----4-:R0:W-:Y:S01]  /*0140*/  @!P1 STS.64 [R7], R4 ;  /* 0x0000000407009388 */ /* 0x0101e20000000a00 */
[----:B------:R-:W-:Y:S06]  /*0150*/  @!P1 BAR.SYNC.DEFER_BLOCKING 0x0 ;  /* 0x0000000000009b1d */ /* 0x000fec0000010000 */
[----:B------:R-:W-:Y:S05]  /*0160*/  @P0 EXIT ;  /* 0x000000000000094d */ /* 0x000fea0003800000 */
[----:B------:R-:W1:Y:S01]  /*0170*/  LDC.64 R10, c[0x0][0x388] ;  /* 0x0000e200ff0a7b82 */ /* 0x000e620000000a00 */
[C---:B------:R-:W-:Y:S01]  /*0180*/  ISETP.GE.U32.AND P0, PT, R6.reuse, 0x4, PT ;  /* 0x000000040600780c */ /* 0x040fe20003f06070 */
[----:B0-----:R-:W-:Y:S01]  /*0190*/  IMAD.MOV.U32 R5, RZ, RZ, RZ ;  /* 0x000000ffff057224 */ /* 0x001fe200078e00ff */
[----:B------:R-:W-:Y:S01]  /*01a0*/  LOP3.LUT R4, R6, 0x3, RZ, 0xc0, !PT ;  /* 0x0000000306047812 */ /* 0x000fe200078ec0ff */
[----:B-1----:R-:W-:-:S10]  /*01b0*/  IMAD.WIDE R10, R3, 0x8, R10 ;  /* 0x00000008030a7825 */ /* 0x002fd400078e020a */
[----:B------:R-:W-:Y:S05]  /*01c0*/  @!P0 BRA `(.L_x_0) ;  /* 0x0000000800008947 */ /* 0x000fea0003800000 */
[----:B------:R-:W0:Y:S01]  /*01d0*/  S2UR UR6, SR_CgaCtaId ;  /* 0x00000000000679c3 */ /* 0x000e220000008800 */
[----:B------:R-:W-:Y:S01]  /*01e0*/  IMAD R25, R2, 0x3, R27 ;  /* 0x0000000302197824 */ /* 0x000fe200078e021b */
[----:B------:R-:W-:Y:S01]  /*01f0*/  LOP3.LUT R5, R6, 0x7ffffffc, RZ, 0xc0, !PT ;  /* 0x7ffffffc06057812 */ /* 0x000fe200078ec0ff */
[----:B------:R-:W-:Y:S01]  /*0200*/  UMOV UR5, 0x400 ;  /* 0x0000040000057882 */ /* 0x000fe20000000000 */
[----:B------:R-:W-:Y:S01]  /*0210*/  LEA R27, R2, R27, 0x1 ;  /* 0x0000001b021b7211 */ /* 0x000fe200078e08ff */
[----:B------:R-:W-:Y:S01]  /*0220*/  IMAD.IADD R7, R3, 0x1, R2 ;  /* 0x0000000103077824 */ /* 0x000fe200078e0202 */
[----:B------:R-:W-:Y:S01]  /*0230*/  IADD3 R25, PT, PT, R25, UR4, RZ ;  /* 0x0000000419197c10 */ /* 0x000fe2000fffe0ff */
[----:B------:R-:W-:Y:S01]  /*0240*/  IMAD.MOV.U32 R9, RZ, RZ, R3 ;  /* 0x000000ffff097224 */ /* 0x000fe200078e0003 */
[----:B------:R-:W1:Y:S01]  /*0250*/  LDC.64 R12, c[0x0][0x380] ;  /* 0x0000e000ff0c7b82 */ /* 0x000e620000000a00 */
[----:B------:R-:W-:Y:S02]  /*0260*/  VIADD R27, R27, UR4 ;  /* 0x000000041b1b7c36 */ /* 0x000fe40008000000 */
[----:B------:R-:W-:-:S05]  /*0270*/  IMAD.MOV R6, RZ, RZ, -R5 ;  /* 0x000000ffff067224 */ /* 0x000fca00078e0a05 */
[----:B------:R-:W2:Y:S01]  /*0280*/  LDC.64 R14, c[0x0][0x390] ;  /* 0x0000e400ff0e7b82 */ /* 0x000ea20000000a00 */
[----:B0-----:R-:W-:-:S04]  /*0290*/  ULEA UR5, UR6, UR5, 0x18 ;  /* 0x0000000506057291 */ /* 0x001fc8000f8ec0ff */
[----:B------:R-:W-:-:S12]  /*02a0*/  UIADD3 UR5, UPT, UPT, UR5, 0x10, URZ ;  /* 0x0000001005057890 */ /* 0x000fd8000fffe0ff */
.L_x_9:
[----:B------:R-:W3:Y:S01]  /*02b0*/  LDG.E.64 R16, desc[UR8][R10.64] ;  /* 0x000000080a107981 */ /* 0x000ee2000c1e1b00 */
[----:B------:R-:W-:Y:S01]  /*02c0*/  BSSY.RECONVERGENT B0, `(.L_x_1) ;  /* 0x000000e000007945 */ /* 0x000fe20003800200 */
[----:B---3--:R-:W0:Y:S01]  /*02d0*/  MUFU.RCP64H R23, R17 ;  /* 0x0000001100177308 */ /* 0x008e220000001800 */
[----:B------:R-:W-:-:S04]  /*02e0*/  IADD3 R22, PT, PT, R17, 0x300402, RZ ;  /* 0x0030040211167810 */ /* 0x000fc80007ffe0ff */
[----:B------:R-:W-:Y:S02]  /*02f0*/  FSETP.GEU.AND P0, PT, |R22|, 5.8789094863358348022e-39, PT ;  /* 0x004004021600780b */ /* 0x000fe40003f0e200 */
[----:B0-----:R-:W-:-:S08]  /*0300*/  DFMA R18, -R16, R22, 1 ;  /* 0x3ff000001012742b */ /* 0x001fd00000000116 */
[----:B------:R-:W-:-:S08]  /*0310*/  DFMA R18, R18, R18, R18 ;  /* 0x000000121212722b */ /* 0x000fd00000000012 */
[----:B------:R-:W-:-:S08]  /*0320*/  DFMA R18, R22, R18, R22 ;  /* 0x000000121612722b */ /* 0x000fd00000000016 */
[----:B------:R-:W-:-:S08]  /*0330*/  DFMA R20, -R16, R18, 1 ;  /* 0x3ff000001014742b */ /* 0x000fd00000000112 */
[----:B------:R-:W-:Y:S01]  /*0340*/  DFMA R20, R18, R20, R18 ;  /* 0x000000141214722b */ /* 0x000fe20000000012 */
[----:B------:R-:W-:Y:S10]  /*0350*/  @P0 BRA `(.L_x_2) ;  /* 0x0000000000100947 */ /* 0x000ff40003800000 */
[----:B------:R-:W-:Y:S02]  /*0360*/  LOP3.LUT R23, R17, 0x7fffffff, RZ, 0xc0, !PT ;  /* 0x7fffffff11177812 */ /* 0x000fe400078ec0ff */
[----:B------:R-:W-:-:S03]  /*0370*/  MOV R0, 0x3a0 ;  /* 0x000003a000007802 */ /* 0x000fc60000000f00 */
[----:B------:R-:W-:-:S07]  /*0380*/  VIADD R23, R23, 0xfff00000 ;  /* 0xfff0000017177836 */ /* 0x000fce0000000000 */
[----:B-12---:R-:W-:Y:S05]  /*0390*/  CALL.REL.NOINC `($__internal_0_$__cuda_sm20_dblrcp_rn_slowpath_v3) ;  /* 0x0000000c00687944 */ /* 0x006fea0003c00000 */
.L_x_2:
[----:B------:R-:W-:Y:S05]  /*03a0*/  BSYNC.RECONVERGENT B0 ;  /* 0x0000000000007941 */ /* 0x000fea0003800200 */
.L_x_1:
[----:B------:R-:W-:Y:S01]  /*03b0*/  DSETP.GE.AND P0, PT, R20, RZ, PT ;  /* 0x000000ff1400722a */ /* 0x000fe20003f06000 */
[----:B-1----:R-:W-:-:S13]  /*03c0*/  IMAD.WIDE R28, R9, 0x8, R12 ;  /* 0x00000008091c7825 */ /* 0x002fda00078e020c */
[----:B------:R-:W3:Y:S04]  /*03d0*/  @P0 LDG.E.64 R18, desc[UR8][R28.64] ;  /* 0x000000081c120981 */ /* 0x000ee8000c1e1b00 */
[----:B------:R-:W3:Y:S02]  /*03e0*/  @P0 LDS.64 R16, [UR5+-0x10] ;  /* 0xfffff005ff100984 */ /* 0x000ee40008000a00 */
[----:B---3--:R-:W-:-:S08]  /*03f0*/  @P0 DADD R18, R18, -R16 ;  /* 0x0000000012120229 */ /* 0x008fd00000000810 */
[----:B------:R-:W-:Y:S01]  /*0400*/  @P0 DFMA R20, R18, R20, R16 ;  /* 0x000000141214022b */ /* 0x000fe20000000010 */
[----:B--2---:R-:W-:-:S06]  /*0410*/  IMAD.WIDE R16, R9, 0x8, R14 ;  /* 0x0000000809107825 */ /* 0x004fcc00078e020e */
[----:B------:R-:W-:Y:S04]  /*0420*/  @P0 STG.E.64 desc[UR8][R16.64], R20 ;  /* 0x0000001410000986 */ /* 0x000fe8000c101b08 */
[----:B------:R-:W2:Y:S04]  /*0430*/  @!P0 LDG.E.64 R28, desc[UR8][R28.64] ;  /* 0x000000081c1c8981 */ /* 0x000ea8000c1e1b00 */
[----:B--2---:R0:W-:Y:S04]  /*0440*/  @!P0 STG.E.64 desc[UR8][R16.64], R28 ;  /* 0x0000001c10008986 */ /* 0x0041e8000c101b08 */
[----:B0-----:R-:W2:Y:S01]  /*0450*/  LDG.E.64 R16, desc[UR8][R10.64] ;  /* 0x000000080a107981 */ /* 0x001ea2000c1e1b00 */
[----:B------:R-:W-:Y:S01]  /*0460*/  BSSY.RECONVERGENT B0, `(.L_x_3) ;  /* 0x000000e000007945 */ /* 0x000fe20003800200 */
[----:B--2---:R-:W0:Y:S01]  /*0470*/  MUFU.RCP64H R23, R17 ;  /* 0x0000001100177308 */ /* 0x004e220000001800 */
[----:B------:R-:W-:-:S05]  /*0480*/  VIADD R22, R17, 0x300402 ;  /* 0x0030040211167836 */ /* 0x000fca0000000000 */
[----:B------:R-:W-:Y:S01]  /*0490*/  FSETP.GEU.AND P0, PT, |R22|, 5.8789094863358348022e-39, PT ;  /* 0x004004021600780b */ /* 0x000fe20003f0e200 */
[----:B0-----:R-:W-:-:S08]  /*04a0*/  DFMA R18, -R16, R22, 1 ;  /* 0x3ff000001012742b */ /* 0x001fd00000000116 */
[----:B------:R-:W-:-:S08]  /*04b0*/  DFMA R18, R18, R18, R18 ;  /* 0x000000121212722b */ /* 0x000fd00000000012 */
[----:B------:R-:W-:-:S08]  /*04c0*/  DFMA R18, R22, R18, R22 ;  /* 0x000000121612722b */ /* 0x000fd00000000016 */
[----:B------:R-:W-:-:S08]  /*04d0*/  DFMA R20, -R16, R18, 1 ;  /* 0x3ff000001014742b */ /* 0x000fd00000000112 */
[----:B------:R-:W-:Y:S01]  /*04e0*/  DFMA R20, R18, R20, R18 ;  /* 0x000000141214722b */ /* 0x000fe20000000012 */
[----:B------:R-:W-:Y:S10]  /*04f0*/  @P0 BRA `(.L_x_4) ;  /* 0x0000000000100947 */ /* 0x000ff40003800000 */
[----:B------:R-:W-:Y:S02]  /*0500*/  LOP3.LUT R23, R17, 0x7fffffff, RZ, 0xc0, !PT ;  /* 0x7fffffff11177812 */ /* 0x000fe400078ec0ff */
[----:B------:R-:W-:Y:S02]  /*0510*/  MOV R0, 0x540 ;  /* 0x0000054000007802 */ /* 0x000fe40000000f00 */
[----:B------:R-:W-:-:S07]  /*0520*/  IADD3 R23, PT, PT, R23, -0x100000, RZ ;  /* 0xfff0000017177810 */ /* 0x000fce0007ffe0ff */
[----:B------:R-:W-:Y:S05]  /*0530*/  CALL.REL.NOINC `($__internal_0_$__cuda_sm20_dblrcp_rn_slowpath_v3) ;  /* 0x0000000c00007944 */ /* 0x000fea0003c00000 */
.L_x_4:
[----:B------:R-:W-:Y:S05]  /*0540*/  BSYNC.RECONVERGENT B0 ;  /* 0x0000000000007941 */ /* 0x000fea0003800200 */
.L_x_3:
[----:B------:R-:W-:Y:S01]  /*0550*/  DSETP.GE.AND P0, PT, R20, RZ, PT ;  /* 0x000000ff1400722a */ /* 0x000fe20003f06000 */
[----:B------:R-:W-:-:S13]  /*0560*/  IMAD.WIDE R28, R7, 0x8, R12 ;  /* 0x00000008071c7825 */ /* 0x000fda00078e020c */
[----:B------:R-:W2:Y:S04]  /*0570*/  @P0 LDG.E.64 R18, desc[UR8][R28.64] ;  /* 0x000000081c120981 */ /* 0x000ea8000c1e1b00 */
[----:B------:R-:W2:Y:S02]  /*0580*/  @P0 LDS.64 R16, [UR5+-0x8] ;  /* 0xfffff805ff100984 */ /* 0x000ea40008000a00 */
[----:B--2---:R-:W-:-:S08]  /*0590*/  @P0 DADD R18, R18, -R16 ;  /* 0x0000000012120229 */ /* 0x004fd00000000810 */
[----:B------:R-:W-:Y:S01]  /*05a0*/  @P0 DFMA R20, R18, R20, R16 ;  /* 0x000000141214022b */ /* 0x000fe20000000010 */
[----:B------:R-:W-:-:S06]  /*05b0*/  IMAD.WIDE R16, R7, 0x8, R14 ;  /* 0x0000000807107825 */ /* 0x000fcc00078e020e */
        /* <DEDUP_REMOVED lines=17> */
[----:B------:R-:W-:Y:S05]  /*06d0*/  CALL.REL.NOINC `($__internal_0_$__cuda_sm20_dblrcp_rn_slowpath_v3) ;  /* 0x0000000800987944 */ /* 0x000fea0003c00000 */
.L_x_6:
[----:B------:R-:W-:Y:S05]  /*06e0*/  BSYNC.RECONVERGENT B0 ;  /* 0x0000000000007941 */ /* 0x000fea0003800200 */
.L_x_5:
[----:B------:R-:W-:Y:S01]  /*06f0*/  DSETP.GE.AND P0, PT, R20, RZ, PT ;  /* 0x000000ff1400722a */ /* 0x000fe20003f06000 */
[----:B------:R-:W-:-:S13]  /*0700*/  IMAD.WIDE R28, R27, 0x8, R12 ;  /* 0x000000081b1c7825 */ /* 0x000fda00078e020c */
[----:B------:R-:W2:Y:S04]  /*0710*/  @P0 LDG.E.64 R18, desc[UR8][R28.64] ;  /* 0x000000081c120981 */ /* 0x000ea8000c1e1b00 */
[----:B------:R-:W2:Y:S02]  /*0720*/  @P0 LDS.64 R16, [UR5] ;  /* 0x00000005ff100984 */ /* 0x000ea40008000a00 */
        /* <DEDUP_REMOVED lines=21> */
[----:B------:R-:W-:Y:S01]  /*0880*/  IMAD.MOV.U32 R22, RZ, RZ, R20 ;  /* 0x000000ffff167224 */ /* 0x000fe200078e0014 */
[----:B------:R-:W-:-:S07]  /*0890*/  MOV R23, R21 ;  /* 0x0000001500177202 */ /* 0x000fce0000000f00 */
.L_x_8:
[----:B------:R-:W-:Y:S05]  /*08a0*/  BSYNC.RECONVERGENT B0 ;  /* 0x0000000000007941 */ /* 0x000fea0003800200 */
.L_x_7:
[----:B------:R-:W-:Y:S01]  /*08b0*/  DSETP.GE.AND P0, PT, R22, RZ, PT ;  /* 0x000000ff1600722a */ /* 0x000fe20003f06000 */
[----:B------:R-:W-:-:S13]  /*08c0*/  IMAD.WIDE R20, R25, 0x8, R12 ;  /* 0x0000000819147825 */ /* 0x000fda00078e020c */
[----:B------:R-:W2:Y:S04]  /*08d0*/  @P0 LDG.E.64 R18, desc[UR8][R20.64] ;  /* 0x0000000814120981 */ /* 0x000ea8000c1e1b00 */
[----:B------:R-:W2:Y:S02]  /*08e0*/  @P0 LDS.64 R16, [UR5+0x8] ;  /* 0x00000805ff100984 */ /* 0x000ea40008000a00 */
[----:B--2---:R-:W-:-:S08]  /*08f0*/  @P0 DADD R18, R18, -R16 ;  /* 0x0000000012120229 */ /* 0x004fd00000000810 */
[----:B------:R-:W-:Y:S01]  /*0900*/  @P0 DFMA R18, R18, R22, R16 ;  /* 0x000000161212022b */ /* 0x000fe20000000010 */
[----:B------:R-:W-:-:S06]  /*0910*/  IMAD.WIDE R16, R25, 0x8, R14 ;  /* 0x0000000819107825 */ /* 0x000fcc00078e020e */
[----:B------:R0:W-:Y:S04]  /*0920*/  @P0 STG.E.64 desc[UR8][R16.64], R18 ;  /* 0x0000001210000986 */ /* 0x0001e8000c101b08 */
[----:B------:R-:W2:Y:S01]  /*0930*/  @!P0 LDG.E.64 R22, desc[UR8][R20.64] ;  /* 0x0000000814168981 */ /* 0x000ea2000c1e1b00 */
[----:B------:R-:W-:Y:S01]  /*0940*/  VIADD R6, R6, 0x4 ;  /* 0x0000000406067836 */ /* 0x000fe20000000000 */
[----:B------:R-:W-:Y:S01]  /*0950*/  UIADD3 UR5, UPT, UPT, UR5, 0x20, URZ ;  /* 0x0000002005057890 */ /* 0x000fe2000fffe0ff */
[C---:B------:R-:W-:Y:S01]  /*0960*/  IMAD R27, R2.reuse, 0x4, R27 ;  /* 0x00000004021b7824 */ /* 0x040fe200078e021b */
[C---:B------:R-:W-:Y:S01]  /*0970*/  LEA R9, R2.reuse, R9, 0x2 ;  /* 0x0000000902097211 */ /* 0x040fe200078e10ff */
[C---:B------:R-:W-:Y:S02]  /*0980*/  IMAD R7, R2.reuse, 0x4, R7 ;  /* 0x0000000402077824 */ /* 0x040fe400078e0207 */
[----:B------:R-:W-:Y:S01]  /*0990*/  IMAD R25, R2, 0x4, R25 ;  /* 0x0000000402197824 */ /* 0x000fe200078e0219 */
[----:B--2---:R0:W-:Y:S01]  /*09a0*/  @!P0 STG.E.64 desc[UR8][R16.64], R22 ;  /* 0x0000001610008986 */ /* 0x0041e2000c101b08 */
[----:B------:R-:W-:-:S13]  /*09b0*/  ISETP.NE.AND P0, PT, R6, RZ, PT ;  /* 0x000000ff0600720c */ /* 0x000fda0003f05270 */
[----:B0-----:R-:W-:Y:S05]  /*09c0*/  @P0 BRA `(.L_x_9) ;  /* 0xfffffff800380947 */ /* 0x001fea000383ffff */
.L_x_0:
[----:B------:R-:W-:-:S13]  /*09d0*/  ISETP.NE.AND P0, PT, R4, RZ, PT ;  /* 0x000000ff0400720c */ /* 0x000fda0003f05270 */
[----:B------:R-:W-:Y:S05]  /*09e0*/  @!P0 EXIT ;  /* 0x000000000000894d */ /* 0x000fea0003800000 */
[----:B------:R-:W-:-:S13]  /*09f0*/  ISETP.NE.AND P0, PT, R4, 0x1, PT ;  /* 0x000000010400780c */ /* 0x000fda0003f05270 */
[----:B------:R-:W-:Y:S05]  /*0a00*/  @!P0 BRA `(.L_x_10) ;  /* 0x0000000400108947 */ /* 0x000fea0003800000 */
[----:B------:R-:W2:Y:S01]  /*0a10*/  LDG.E.64 R16, desc[UR8][R10.64] ;  /* 0x000000080a107981 */ /* 0x000ea2000c1e1b00 */
        /* <DEDUP_REMOVED lines=16> */
.L_x_12:
[----:B------:R-:W-:Y:S05]  /*0b20*/  BSYNC.RECONVERGENT B0 ;  /* 0x0000000000007941 */ /* 0x000fea0003800200 */
.L_x_11:
[----:B------:R-:W0:Y:S01]  /*0b30*/  LDC.64 R12, c[0x0][0x380] ;  /* 0x0000e000ff0c7b82 */ /* 0x000e220000000a00 */
[----:B------:R-:W-:Y:S01]  /*0b40*/  DSETP.GE.AND P0, PT, R6, RZ, PT ;  /* 0x000000ff0600722a */ /* 0x000fe20003f06000 */
[----:B------:R-:W-:Y:S01]  /*0b50*/  IMAD R19, R2, R5, R3 ;  /* 0x0000000502137224 */ /* 0x000fe200078e0203 */
[----:B------:R-:W1:Y:S01]  /*0b60*/  S2R R15, SR_CgaCtaId ;  /* 0x00000000000f7919 */ /* 0x000e620000008800 */
[----:B------:R-:W-:-:S04]  /*0b70*/  MOV R0, 0x400 ;  /* 0x0000040000007802 */ /* 0x000fc80000000f00 */
[----:B------:R-:W2:Y:S01]  /*0b80*/  LDC.64 R16, c[0x0][0x390] ;  /* 0x0000e400ff107b82 */ /* 0x000ea20000000a00 */
[----:B0-----:R-:W-:-:S06]  /*0b90*/  IMAD.WIDE R12, R19, 0x8, R12 ;  /* 0x00000008130c7825 */ /* 0x001fcc00078e020c */
[----:B------:R-:W3:Y:S01]  /*0ba0*/  @P0 LDG.E.64 R8, desc[UR8][R12.64] ;  /* 0x000000080c080981 */ /* 0x000ee2000c1e1b00 */
[----:B-1----:R-:W-:-:S05]  /*0bb0*/  LEA R0, R15, R0, 0x18 ;  /* 0x000000000f007211 */ /* 0x002fca00078ec0ff */
[----:B------:R-:W-:-:S05]  /*0bc0*/  IMAD R4, R5, 0x8, R0 ;  /* 0x0000000805047824 */ /* 0x000fca00078e0200 */
[----:B------:R-:W3:Y:S02]  /*0bd0*/  @P0 LDS.64 R14, [R4] ;  /* 0x00000000040e0984 */ /* 0x000ee40000000a00 */
[----:B---3--:R-:W-:-:S08]  /*0be0*/  @P0 DADD R8, R8, -R14 ;  /* 0x0000000008080229 */ /* 0x008fd0000000080e */
[----:B------:R-:W-:Y:S01]  /*0bf0*/  @P0 DFMA R8, R8, R6, R14 ;  /* 0x000000060808022b */ /* 0x000fe2000000000e */
[----:B--2---:R-:W-:-:S06]  /*0c00*/  IMAD.WIDE R14, R19, 0x8, R16 ;  /* 0x00000008130e7825 */ /* 0x004fcc00078e0210 */
[----:B------:R0:W-:Y:S04]  /*0c10*/  @P0 STG.E.64 desc[UR8][R14.64], R8 ;  /* 0x000000080e000986 */ /* 0x0001e8000c101b08 */
[----:B------:R-:W2:Y:S04]  /*0c20*/  @!P0 LDG.E.64 R12, desc[UR8][R12.64] ;  /* 0x000000080c0c8981 */ /* 0x000ea8000c1e1b00 */
[----:B--2---:R1:W-:Y:S04]  /*0c30*/  @!P0 STG.E.64 desc[UR8][R14.64], R12 ;  /* 0x0000000c0e008986 */ /* 0x0043e8000c101b08 */
[----:B------:R-:W2:Y:S01]  /*0c40*/  LDG.E.64 R16, desc[UR8][R10.64] ;  /* 0x000000080a107981 */ /* 0x000ea2000c1e1b00 */
[----:B------:R-:W-:Y:S01]  /*0c50*/  BSSY.RECONVERGENT B0, `(.L_x_13) ;  /* 0x0000011000007945 */ /* 0x000fe20003800200 */
[----:B--2---:R-:W2:Y:S01]  /*0c60*/  MUFU.RCP64H R7, R17 ;  /* 0x0000001100077308 */ /* 0x004ea20000001800 */
[----:B------:R-:W-:-:S05]  /*0c70*/  VIADD R6, R17, 0x300402 ;  /* 0x0030040211067836 */ /* 0x000fca0000000000 */
[----:B------:R-:W-:Y:S01]  /*0c80*/  FSETP.GEU.AND P0, PT, |R6|, 5.8789094863358348022e-39, PT ;  /* 0x004004020600780b */ /* 0x000fe20003f0e200 */
[----:B--2---:R-:W-:-:S08]  /*0c90*/  DFMA R18, -R16, R6, 1 ;  /* 0x3ff000001012742b */ /* 0x004fd00000000106 */
[----:B------:R-:W-:-:S08]  /*0ca0*/  DFMA R18, R18, R18, R18 ;  /* 0x000000121212722b */ /* 0x000fd00000000012 */
[----:B------:R-:W-:Y:S01]  /*0cb0*/  DFMA R18, R6, R18, R6 ;  /* 0x000000120612722b */ /* 0x000fe20000000006 */
[----:B------:R-:W-:-:S07]  /*0cc0*/  IADD3 R6, PT, PT, R5, 0x1, RZ ;  /* 0x0000000105067810 */ /* 0x000fce0007ffe0ff */
[----:B------:R-:W-:-:S08]  /*0cd0*/  DFMA R20, -R16, R18, 1 ;  /* 0x3ff000001014742b */ /* 0x000fd00000000112 */
[----:B0-----:R-:W-:Y:S01]  /*0ce0*/  DFMA R8, R18, R20, R18 ;  /* 0x000000141208722b */ /* 0x001fe20000000012 */
[----:B-1----:R-:W-:Y:S10]  /*0cf0*/  @P0 BRA `(.L_x_14) ;  /* 0x0000000000180947 */ /* 0x002ff40003800000 */
[----:B------:R-:W-:Y:S02]  /*0d00*/  LOP3.LUT R23, R17, 0x7fffffff, RZ, 0xc0, !PT ;  /* 0x7fffffff11177812 */ /* 0x000fe400078ec0ff */
[----:B------:R-:W-:-:S03]  /*0d10*/  MOV R0, 0xd40 ;  /* 0x00000d4000007802 */ /* 0x000fc60000000f00 */
[----:B------:R-:W-:-:S07]  /*0d20*/  VIADD R23, R23, 0xfff00000 ;  /* 0xfff0000017177836 */ /* 0x000fce0000000000 */
[----:B------:R-:W-:Y:S05]  /*0d30*/  CALL.REL.NOINC `($__internal_0_$__cuda_sm20_dblrcp_rn_slowpath_v3) ;  /* 0x0000000400007944 */ /* 0x000fea0003c00000 */
[----:B------:R-:W-:Y:S01]  /*0d40*/  IMAD.MOV.U32 R8, RZ, RZ, R20 ;  /* 0x000000ffff087224 */ /* 0x000fe200078e0014 */
[----:B------:R-:W-:-:S07]  /*0d50*/  MOV R9, R21 ;  /* 0x0000001500097202 */ /* 0x000fce0000000f00 */
.L_x_14:
[----:B------:R-:W-:Y:S05]  /*0d60*/  BSYNC.RECONVERGENT B0 ;  /* 0x0000000000007941 */ /* 0x000fea0003800200 */
.L_x_13:
[----:B------:R-:W0:Y:S01]  /*0d70*/  LDC.64 R12, c[0x0][0x380] ;  /* 0x0000e000ff0c7b82 */ /* 0x000e220000000a00 */
[----:B------:R-:W-:Y:S01]  /*0d80*/  DSETP.GE.AND P0, PT, R8, RZ, PT ;  /* 0x000000ff0800722a */ /* 0x000fe20003f06000 */
[----:B------:R-:W-:-:S06]  /*0d90*/  IMAD R19, R2, R6, R3 ;  /* 0x0000000602137224 */ /* 0x000fcc00078e0203 */
[----:B------:R-:W1:Y:S07]  /*0da0*/  LDC.64 R16, c[0x0][0x390] ;  /* 0x0000e400ff107b82 */ /* 0x000e6e0000000a00 */
[----:B------:R-:W2:Y:S01]  /*0db0*/  @P0 LDS.64 R14, [R4+0x8] ;  /* 0x00000800040e0984 */ /* 0x000ea20000000a00 */
[----:B0-----:R-:W-:-:S05]  /*0dc0*/  IMAD.WIDE R6, R19, 0x8, R12 ;  /* 0x0000000813067825 */ /* 0x001fca00078e020c */
[----:B------:R-:W2:Y:S02]  /*0dd0*/  @P0 LDG.E.64 R12, desc[UR8][R6.64] ;  /* 0x00000008060c0981 */ /* 0x000ea4000c1e1b00 */
[----:B--2---:R-:W-:-:S08]  /*0de0*/  @P0 DADD R12, R12, -R14 ;  /* 0x000000000c0c0229 */ /* 0x004fd0000000080e */
[----:B------:R-:W-:Y:S01]  /*0df0*/  @P0 DFMA R12, R12, R8, R14 ;  /* 0x000000080c0c022b */ /* 0x000fe2000000000e */
[----:B-1----:R-:W-:-:S06]  /*0e00*/  IMAD.WIDE R8, R19, 0x8, R16 ;  /* 0x0000000813087825 */ /* 0x002fcc00078e0210 */
[----:B------:R0:W-:Y:S04]  /*0e10*/  @P0 STG.E.64 desc[UR8][R8.64], R12 ;  /* 0x0000000c08000986 */ /* 0x0001e8000c101b08 */
[----:B------:R-:W2:Y:S01]  /*0e20*/  @!P0 LDG.E.64 R14, desc[UR8][R6.64] ;  /* 0x00000008060e8981 */ /* 0x000ea2000c1e1b00 */
[----:B------:R-:W-:-:S03]  /*0e30*/  VIADD R5, R5, 0x2 ;  /* 0x0000000205057836 */ /* 0x000fc60000000000 */
[----:B--2---:R0:W-:Y:S04]  /*0e40*/  @!P0 STG.E.64 desc[UR8][R8.64], R14 ;  /* 0x0000000e08008986 */ /* 0x0041e8000c101b08 */
.L_x_10:
[----:B------:R-:W1:Y:S02]  /*0e50*/  LDC R0, c[0x0][0x3a0] ;  /* 0x0000e800ff007b82 */ /* 0x000e640000000800 */
[----:B-1----:R-:W-:-:S04]  /*0e60*/  LOP3.LUT R0, R0, 0x1, RZ, 0xc0, !PT ;  /* 0x0000000100007812 */ /* 0x002fc800078ec0ff */
[----:B------:R-:W-:-:S13]  /*0e70*/  ISETP.NE.U32.AND P0, PT, R0, 0x1, PT ;  /* 0x000000010000780c */ /* 0x000fda0003f05070 */
[----:B------:R-:W-:Y:S05]  /*0e80*/  @P0 EXIT ;  /* 0x000000000000094d */ /* 0x000fea0003800000 */
[----:B------:R-:W2:Y:S01]  /*0e90*/  LDG.E.64 R16, desc[UR8][R10.64] ;  /* 0x000000080a107981 */ /* 0x000ea2000c1e1b00 */
        /* <DEDUP_REMOVED lines=14> */
[----:B------:R-:W-:Y:S02]  /*0f80*/  IMAD.MOV.U32 R6, RZ, RZ, R20 ;  /* 0x000000ffff067224 */ /* 0x000fe400078e0014 */
[----:B------:R-:W-:-:S07]  /*0f90*/  IMAD.MOV.U32 R7, RZ, RZ, R21 ;  /* 0x000000ffff077224 */ /* 0x000fce00078e0015 */
.L_x_16:
[----:B------:R-:W-:Y:S05]  /*0fa0*/  BSYNC.RECONVERGENT B0 ;  /* 0x0000000000007941 */ /* 0x000fea0003800200 */
.L_x_15:
[----:B------:R-:W-:-:S14]  /*0fb0*/  DSETP.GE.AND P0, PT, R6, RZ, PT ;  /* 0x000000ff0600722a */ /* 0x000fdc0003f06000 */
[----:B------:R-:W-:Y:S05]  /*0fc0*/  @!P0 BRA `(.L_x_17) ;  /* 0x00000000003c8947 */ /* 0x000fea0003800000 */
[----:B------:R-:W0:Y:S01]  /*0fd0*/  LDC.64 R8, c[0x0][0x380] ;  /* 0x0000e000ff087b82 */ /* 0x000e220000000a00 */
[----:B------:R-:W-:Y:S01]  /*0fe0*/  IMAD R13, R2, R5, R3 ;  /* 0x00000005020d7224 */ /* 0x000fe200078e0203 */
[----:B------:R-:W-:-:S06]  /*0ff0*/  MOV R0, 0x400 ;  /* 0x0000040000007802 */ /* 0x000fcc0000000f00 */
[----:B------:R-:W1:Y:S01]  /*1000*/  LDC.64 R10, c[0x0][0x390] ;  /* 0x0000e400ff0a7b82 */ /* 0x000e620000000a00 */
[----:B0-----:R-:W-:-:S06]  /*1010*/  IMAD.WIDE R2, R13, 0x8, R8 ;  /* 0x000000080d027825 */ /* 0x001fcc00078e0208 */
[----:B------:R-:W2:Y:S01]  /*1020*/  LDG.E.64 R2, desc[UR8][R2.64] ;  /* 0x0000000802027981 */ /* 0x000ea2000c1e1b00 */
[----:B------:R-:W0:Y:S02]  /*1030*/  S2R R9, SR_CgaCtaId ;  /* 0x0000000000097919 */ /* 0x000e240000008800 */
[----:B0-----:R-:W-:-:S04]  /*1040*/  LEA R0, R9, R0, 0x18 ;  /* 0x0000000009007211 */ /* 0x001fc800078ec0ff */
[----:B------:R-:W-:-:S05]  /*1050*/  LEA R0, R5, R0, 0x3 ;  /* 0x0000000005007211 */ /* 0x000fca00078e18ff */
[----:B------:R-:W2:Y:S02]  /*1060*/  LDS.64 R4, [R0] ;  /* 0x0000000000047984 */ /* 0x000ea40000000a00 */
[----:B--2---:R-:W-:-:S08]  /*1070*/  DADD R8, R2, -R4 ;  /* 0x0000000002087229 */ /* 0x004fd00000000804 */
[----:B------:R-:W-:Y:S01]  /*1080*/  DFMA R8, R8, R6, R4 ;  /* 0x000000060808722b */ /* 0x000fe20000000004 */
[----:B-1----:R-:W-:-:S06]  /*1090*/  IMAD.WIDE R4, R13, 0x8, R10 ;  /* 0x000000080d047825 */ /* 0x002fcc00078e020a */
[----:B------:R-:W-:Y:S01]  /*10a0*/  STG.E.64 desc[UR8][R4.64], R8 ;  /* 0x0000000804007986 */ /* 0x000fe2000c101b08 */
[----:B------:R-:W-:Y:S05]  /*10b0*/  EXIT ;  /* 0x000000000000794d */ /* 0x000fea0003800000 */
.L_x_17:
[----:B------:R-:W0:Y:S01]  /*10c0*/  LDC.64 R6, c[0x0][0x380] ;  /* 0x0000e000ff067b82 */ /* 0x000e220000000a00 */
[----:B------:R-:W-:-:S07]  /*10d0*/  IMAD R9, R2, R5, R3 ;  /* 0x0000000502097224 */ /* 0x000fce00078e0203 */
[----:B------:R-:W1:Y:S01]  /*10e0*/  LDC.64 R4, c[0x0][0x390] ;  /* 0x0000e400ff047b82 */ /* 0x000e620000000a00 */
[----:B0-----:R-:W-:-:S06]  /*10f0*/  IMAD.WIDE R2, R9, 0x8, R6 ;  /* 0x0000000809027825 */ /* 0x001fcc00078e0206 */
[----:B------:R-:W2:Y:S01]  /*1100*/  LDG.E.64 R2, desc[UR8][R2.64] ;  /* 0x0000000802027981 */ /* 0x000ea2000c1e1b00 */
[----:B-1----:R-:W-:-:S05]  /*1110*/  IMAD.WIDE R4, R9, 0x8, R4 ;  /* 0x0000000809047825 */ /* 0x002fca00078e0204 */
[----:B--2---:R-:W-:Y:S01]  /*1120*/  STG.E.64 desc[UR8][R4.64], R2 ;  /* 0x0000000204007986 */ /* 0x004fe2000c101b08 */
[----:B------:R-:W-:Y:S05]  /*1130*/  EXIT ;  /* 0x000000000000794d */ /* 0x000fea0003800000 */
        .weak           $__internal_0_$__cuda_sm20_dblrcp_rn_slowpath_v3
        .type           $__internal_0_$__cuda_sm20_dblrcp_rn_slowpath_v3,@function
        .size           $__internal_0_$__cuda_sm20_dblrcp_rn_slowpath_v3,(.L_x_50 - $__internal_0_$__cuda_sm20_dblrcp_rn_slowpath_v3)
$__internal_0_$__cuda_sm20_dblrcp_rn_slowpath_v3:
[----:B------:R-:W-:Y:S01]  /*1140*/  DSETP.GTU.AND P0, PT, |R16|, +INF , PT ;  /* 0x7ff000001000742a */ /* 0x000fe20003f0c200 */
[----:B------:R-:W-:-:S13]  /*1150*/  BSSY.RECONVERGENT B1, `(.L_x_18) ;  /* 0x0000024000017945 */ /* 0x000fda0003800200 */
[----:B------:R-:W-:Y:S05]  /*1160*/  @P0 BRA `(.L_x_19) ;  /* 0x0000000000800947 */ /* 0x000fea0003800000 */
[----:B------:R-:W-:-:S05]  /*1170*/  LOP3.LUT R20, R17, 0x7fffffff, RZ, 0xc0, !PT ;  /* 0x7fffffff11147812 */ /* 0x000fca00078ec0ff */
[----:B------:R-:W-:-:S05]  /*1180*/  VIADD R8, R20, 0xffffffff ;  /* 0xffffffff14087836 */ /* 0x000fca0000000000 */
[----:B------:R-:W-:-:S13]  /*1190*/  ISETP.GE.U32.AND P0, PT, R8, 0x7fefffff, PT ;  /* 0x7fefffff0800780c */ /* 0x000fda0003f06070 */
[----:B------:R-:W-:Y:S01]  /*11a0*/  @P0 LOP3.LUT R19, R17, 0x7ff00000, RZ, 0x3c, !PT ;  /* 0x7ff0000011130812 */ /* 0x000fe200078e3cff */
[----:B------:R-:W-:Y:S01]  /*11b0*/  @P0 IMAD.MOV.U32 R18, RZ, RZ, RZ ;  /* 0x000000ffff120224 */ /* 0x000fe200078e00ff */
[----:B------:R-:W-:Y:S06]  /*11c0*/  @P0 BRA `(.L_x_20) ;  /* 0x0000000000700947 */ /* 0x000fec0003800000 */
[----:B------:R-:W-:-:S13]  /*11d0*/  ISETP.GE.U32.AND P0, PT, R20, 0x1000001, PT ;  /* 0x010000011400780c */ /* 0x000fda0003f06070 */
[----:B------:R-:W-:Y:S05]  /*11e0*/  @!P0 BRA `(.L_x_21) ;  /* 0x0000000000388947 */ /* 0x000fea0003800000 */
[----:B------:R-:W-:Y:S01]  /*11f0*/  IADD3 R19, PT, PT, R17, -0x3fe00000, RZ ;  /* 0xc020000011137810 */ /* 0x000fe20007ffe0ff */
[----:B------:R-:W-:Y:S02]  /*1200*/  IMAD.MOV.U32 R18, RZ, RZ, R16 ;  /* 0x000000ffff127224 */ /* 0x000fe400078e0010 */
[----:B------:R-:W-:Y:S01]  /*1210*/  IMAD.MOV.U32 R20, RZ, RZ, R23 ;  /* 0x000000ffff147224 */ /* 0x000fe200078e0017 */
[----:B------:R-:W0:Y:S05]  /*1220*/  MUFU.RCP64H R21, R19 ;  /* 0x0000001300157308 */ /* 0x000e2a0000001800 */
[----:B0-----:R-:W-:-:S08]  /*1230*/  DFMA R22, -R18, R20, 1 ;  /* 0x3ff000001216742b */ /* 0x001fd00000000114 */
[----:B------:R-:W-:-:S08]  /*1240*/  DFMA R22, R22, R22, R22 ;  /* 0x000000161616722b */ /* 0x000fd00000000016 */
[----:B------:R-:W-:-:S08]  /*1250*/  DFMA R22, R20, R22, R20 ;  /* 0x000000161416722b */ /* 0x000fd00000000014 */
[----:B------:R-:W-:-:S08]  /*1260*/  DFMA R20, -R18, R22, 1 ;  /* 0x3ff000001214742b */ /* 0x000fd00000000116 */
[----:B------:R-:W-:-:S08]  /*1270*/  DFMA R20, R22, R20, R22 ;  /* 0x000000141614722b */ /* 0x000fd00000000016 */
[----:B------:R-:W-:-:S08]  /*1280*/  DMUL R20, R20, 2.2250738585072013831e-308 ;  /* 0x0010000014147828 */ /* 0x000fd00000000000 */
[----:B------:R-:W-:-:S08]  /*1290*/  DFMA R16, -R16, R20, 1 ;  /* 0x3ff000001010742b */ /* 0x000fd00000000114 */
[----:B------:R-:W-:-:S08]  /*12a0*/  DFMA R16, R16, R16, R16 ;  /* 0x000000101010722b */ /* 0x000fd00000000010 */
[----:B------:R-:W-:Y:S01]  /*12b0*/  DFMA R18, R20, R16, R20 ;  /* 0x000000101412722b */ /* 0x000fe20000000014 */
[----:B------:R-:W-:Y:S10]  /*12c0*/  BRA `(.L_x_20) ;  /* 0x0000000000307947 */ /* 0x000ff40003800000 */
.L_x_21:
[----:B------:R-:W-:Y:S01]  /*12d0*/  DMUL R20, R16, 8.11296384146066816958e+31 ;  /* 0x4690000010147828 */ /* 0x000fe20000000000 */
[----:B------:R-:W-:-:S05]  /*12e0*/  MOV R18, R23 ;  /* 0x0000001700127202 */ /* 0x000fca0000000f00 */
[----:B------:R-:W0:Y:S02]  /*12f0*/  MUFU.RCP64H R19, R21 ;  /* 0x0000001500137308 */ /* 0x000e240000001800 */
[----:B0-----:R-:W-:-:S08]  /*1300*/  DFMA R16, -R20, R18, 1 ;  /* 0x3ff000001410742b */ /* 0x001fd00000000112 */
[----:B------:R-:W-:-:S08]  /*1310*/  DFMA R16, R16, R16, R16 ;  /* 0x000000101010722b */ /* 0x000fd00000000010 */
[----:B------:R-:W-:-:S08]  /*1320*/  DFMA R16, R18, R16, R18 ;  /* 0x000000101210722b */ /* 0x000fd00000000012 */
[----:B------:R-:W-:-:S08]  /*1330*/  DFMA R18, -R20, R16, 1 ;  /* 0x3ff000001412742b */ /* 0x000fd00000000110 */
[----:B------:R-:W-:-:S08]  /*1340*/  DFMA R18, R16, R18, R16 ;  /* 0x000000121012722b */ /* 0x000fd00000000010 */
[----:B------:R-:W-:Y:S01]  /*1350*/  DMUL R18, R18, 8.11296384146066816958e+31 ;  /* 0x4690000012127828 */ /* 0x000fe20000000000 */
[----:B------:R-:W-:Y:S10]  /*1360*/  BRA `(.L_x_20) ;  /* 0x0000000000087947 */ /* 0x000ff40003800000 */
.L_x_19:
[----:B------:R-:W-:Y:S01]  /*1370*/  LOP3.LUT R19, R17, 0x80000, RZ, 0xfc, !PT ;  /* 0x0008000011137812 */ /* 0x000fe200078efcff */
[----:B------:R-:W-:-:S07]  /*1380*/  IMAD.MOV.U32 R18, RZ, RZ, R16 ;  /* 0x000000ffff127224 */ /* 0x000fce00078e0010 */
.L_x_20:
[----:B------:R-:W-:Y:S05]  /*1390*/  BSYNC.RECONVERGENT B1 ;  /* 0x0000000000017941 */ /* 0x000fea0003800200 */
.L_x_18:
[----:B------:R-:W-:Y:S02]  /*13a0*/  HFMA2 R17, -RZ, RZ, 0, 0 ;  /* 0x00000000ff117431 */ /* 0x000fe400000001ff */
[----:B------:R-:W-:Y:S01]  /*13b0*/  IMAD.MOV.U32 R16, RZ, RZ, R0 ;  /* 0x000000ffff107224 */ /* 0x000fe200078e0000 */
[----:B------:R-:W-:Y:S01]  /*13c0*/  MOV R21, R19 ;  /* 0x0000001300157202 */ /* 0x000fe20000000f00 */
[----:B------:R-:W-:Y:S02]  /*13d0*/  IMAD.MOV.U32 R20, RZ, RZ, R18 ;  /* 0x000000ffff147224 */ /* 0x000fe400078e0012 */
[----:B------:R-:W-:Y:S05]  /*13e0*/  RET.REL.NODEC R16 `(_Z17Get_PreprocessingPdS_S_iiiS_) ;  /* 0xffffffec10047950 */ /* 0x000fea0003c3ffff */
.L_x_22:
[----:B------:R-:W-:-:S00]  /*13f0*/  BRA `(.L_x_22) ;  /* 0xfffffffc00fc7947 */ /* 0x000fc0000383ffff */
[----:B------:R-:W-:-:S00]  /*1400*/  NOP ;  /* 0x0000000000007918 */ /* 0x000fc00000000000 */
[----:B------:R-:W-:-:S00]  /*1410*/  NOP ;  /* 0x0000000000007918 */ /* 0x000fc00000000000 */
[----:B------:R-:W-:-:S00]  /*1420*/  NOP ;  /* 0x0000000000007918 */ /* 0x000fc00000000000 */
[----:B------:R-:W-:-:S00]  /*1430*/  NOP ;  /* 0x0000000000007918 */ /* 0x000fc00000000000 */
[----:B------:R-:W-:-:S00]  /*1440*/  NOP ;  /* 0x0000000000007918 */ /* 0x000fc00000000000 */
[----:B------:R-:W-:-:S00]  /*1450*/  NOP ;  /* 0x0000000000007918 */ /* 0x000fc00000000000 */
[----:B------:R-:W-:-:S00]  /*1460*/  NOP ;  /* 0x0000000000007918 */ /* 0x000fc00000000000 */
[----:B------:R-:W-:-:S00]  /*1470*/  NOP ;  /* 0x0000000000007918 */ /* 0x000fc00000000000 */
.L_x_50:


//--------------------- .text._Z5Get_PPdS_S_iiiidiS_iii --------------------------
	.section	.text._Z5Get_PPdS_S_iiiidiS_iii,"ax",@progbits
	.align	128
        .global         _Z5Get_PPdS_S_iiiidiS_iii
        .type           _Z5Get_PPdS_S_iiiidiS_iii,@function
        .size           _Z5Get_PPdS_S_iiiidiS_iii,(.L_x_51 - _Z5Get_PPdS_S_iiiidiS_iii)
        .other          _Z5Get_PPdS_S_iiiidiS_iii,@"STO_CUDA_ENTRY STV_DEFAULT"
_Z5Get_PPdS_S_iiiidiS_iii:
.text._Z5Get_PPdS_S_iiiidiS_iii:
[----:B------:R-:W-:Y:S08]  /*0000*/  LDC R1, c[0x0][0x37c] ;  /* 0x0000df00ff017b82 */ /* 0x000ff00000000800 */
[----:B------:R-:W0:Y:S01]  /*0010*/  S2UR UR9, SR_CTAID.Y ;  /* 0x00000000000979c3 */ /* 0x000e220000002600 */
[----:B------:R-:W1:Y:S01]  /*0020*/  LDCU UR7, c[0x0][0x370] ;  /* 0x00006e00ff0777ac */ /* 0x000e620008000800 */
[----:B------:R-:W0:Y:S06]  /*0030*/  LDCU.64 UR12, c[0x0][0x3c0] ;  /* 0x00007800ff0c77ac */ /* 0x000e2c0008000a00 */
[----:B------:R-:W1:Y:S01]  /*0040*/  S2UR UR4, SR_CTAID.X ;  /* 0x00000000000479c3 */ /* 0x000e620000002500 */
[----:B------:R-:W0:Y:S01]  /*0050*/  LDCU UR10, c[0x0][0x374] ;  /* 0x00006e80ff0a77ac */ /* 0x000e220008000800 */
[----:B------:R-:W2:Y:S01]  /*0060*/  LDCU.64 UR18, c[0x0][0x398] ;  /* 0x00007300ff1277ac */ /* 0x000ea20008000a00 */
[----:B0-----:R-:W-:-:S04]  /*0070*/  UIMAD UR6, UR10, UR13, UR9 ;  /* 0x0000000d0a0672a4 */ /* 0x001fc8000f8e0209 */
[----:B--2---:R-:W-:Y:S02]  /*0080*/  UISETP.GE.AND UP0, UPT, UR6, UR19, UPT ;  /* 0x000000130600728c */ /* 0x004fe4000bf06270 */
[----:B-1----:R-:W-:-:S04]  /*0090*/  UIMAD UR7, UR7, UR12, UR4 ;  /* 0x0000000c070772a4 */ /* 0x002fc8000f8e0204 */
[----:B------:R-:W-:Y:S02]  /*00a0*/  ULOP3.LUT UR4, UR6, UR7, URZ, 0xfc, !UPT ;  /* 0x0000000706047292 */ /* 0x000fe4000f8efcff */
[----:B------:R-:W-:-:S04]  /*00b0*/  UISETP.GE.OR UP0, UPT, UR7, UR18, UP0 ;  /* 0x000000120700728c */ /* 0x000fc80008706670 */
[----:B------:R-:W-:-:S06]  /*00c0*/  UISETP.LT.OR UP0, UPT, UR4, URZ, UP0 ;  /* 0x000000ff0400728c */ /* 0x000fcc0008701670 */
[----:B------:R-:W-:-:S13]  /*00d0*/  PLOP3.LUT P0, PT, PT, PT, UP0, 0x80, 0x8 ;  /* 0x000000000008781c */ /* 0x000fda0003f0f008 */
[----:B------:R-:W-:Y:S05]  /*00e0*/  @P0 EXIT ;  /* 0x000000000000094d */ /* 0x000fea0003800000 */
[----:B------:R-:W0:Y:S01]  /*00f0*/  S2R R3, SR_TID.X ;  /* 0x0000000000037919 */ /* 0x000e220000002100 */
[----:B------:R-:W1:Y:S01]  /*0100*/  LDCU UR11, c[0x0][0x3c8] ;  /* 0x00007900ff0b77ac */ /* 0x000e620008000800 */
[----:B------:R-:W2:Y:S01]  /*0110*/  S2UR UR8, SR_CgaCtaId ;  /* 0x00000000000879c3 */ /* 0x000ea20000008800 */
[----:B------:R-:W-:Y:S01]  /*0120*/  CS2R R18, SRZ ;  /* 0x0000000000127805 */ /* 0x000fe2000001ff00 */
[----:B------:R-:W0:Y:S01]  /*0130*/  S2R R2, SR_TID.Y ;  /* 0x0000000000027919 */ /* 0x000e220000002200 */
[----:B------:R-:W0:Y:S01]  /*0140*/  LDCU UR4, c[0x0][0x3a4] ;  /* 0x00007480ff0477ac */ /* 0x000e220008000800 */
[----:B------:R-:W3:Y:S01]  /*0150*/  LDCU UR12, c[0x0][0x3b0] ;  /* 0x00007600ff0c77ac */ /* 0x000ee20008000800 */
[----:B------:R-:W4:Y:S01]  /*0160*/  LDCU.64 UR16, c[0x0][0x358] ;  /* 0x00006b00ff1077ac */ /* 0x000f220008000a00 */
[----:B-1----:R-:W-:-:S04]  /*0170*/  ULEA.HI UR5, UR11, UR11, URZ, 0x1 ;  /* 0x0000000b0b057291 */ /* 0x002fc8000f8f08ff */
[----:B------:R-:W-:-:S06]  /*0180*/  USHF.R.S32.HI UR5, URZ, 0x1, UR5 ;  /* 0x00000001ff057899 */ /* 0x000fcc0008011405 */
[----:B------:R-:W-:Y:S01]  /*0190*/  MOV R7, UR5 ;  /* 0x0000000500077c02 */ /* 0x000fe20008000f00 */
[C---:B0-----:R-:W-:Y:S01]  /*01a0*/  IMAD R0, R2.reuse, UR4, R3 ;  /* 0x0000000402007c24 */ /* 0x041fe2000f8e0203 */
[----:B------:R-:W-:Y:S01]  /*01b0*/  IADD3 R5, PT, PT, R2, UR6, RZ ;  /* 0x0000000602057c10 */ /* 0x000fe2000fffe0ff */
[----:B------:R-:W-:Y:S01]  /*01c0*/  VIADD R3, R3, UR7 ;  /* 0x0000000703037c36 */ /* 0x000fe20008000000 */
[----:B------:R-:W-:Y:S01]  /*01d0*/  UMOV UR4, 0x400 ;  /* 0x0000040000047882 */ /* 0x000fe20000000000 */
[----:B------:R-:W-:Y:S01]  /*01e0*/  VIADD R4, R0, UR5 ;  /* 0x0000000500047c36 */ /* 0x000fe20008000000 */
[----:B--2---:R-:W-:Y:S01]  /*01f0*/  ULEA UR4, UR8, UR4, 0x18 ;  /* 0x0000000408047291 */ /* 0x004fe2000f8ec0ff */
[----:B---3--:R-:W-:-:S03]  /*0200*/  VIADD R6, R5, -UR12 ;  /* 0x8000000c05067c36 */ /* 0x008fc60008000000 */
[----:B------:R-:W-:Y:S01]  /*0210*/  ISETP.GE.AND P0, PT, R4, UR11, PT ;  /* 0x0000000b04007c0c */ /* 0x000fe2000bf06270 */
[----:B------:R-:W-:Y:S01]  /*0220*/  VIADD R4, R3, -UR12 ;  /* 0x8000000c03047c36 */ /* 0x000fe20008000000 */
[----:B------:R-:W0:Y:S01]  /*0230*/  LDCU UR11, c[0x0][0x3a0] ;  /* 0x00007400ff0b77ac */ /* 0x000e220008000800 */
[----:B------:R-:W-:Y:S02]  /*0240*/  ISETP.GE.AND P2, PT, R6, RZ, PT ;  /* 0x000000ff0600720c */ /* 0x000fe40003f46270 */
[----:B------:R-:W-:Y:S02]  /*0250*/  LEA R0, R0, UR4, 0x3 ;  /* 0x0000000400007c11 */ /* 0x000fe4000f8e18ff */
[----:B------:R-:W-:-:S03]  /*0260*/  ISETP.GE.AND P1, PT, R4, RZ, PT ;  /* 0x000000ff0400720c */ /* 0x000fc60003f26270 */
[----:B------:R1:W-:Y:S03]  /*0270*/  STS.64 [R0], RZ ;  /* 0x000000ff00007388 */ /* 0x0003e60000000a00 */
[----:B------:R-:W-:-:S03]  /*0280*/  @!P0 IMAD R2, R7, 0x8, R0 ;  /* 0x0000000807028824 */ /* 0x000fc600078e0200 */
[----:B------:R-:W-:Y:S02]  /*0290*/  @!P2 IADD3 R6, PT, PT, R5, 0x1, RZ ;  /* 0x000000010506a810 */ /* 0x000fe40007ffe0ff */
[----:B------:R2:W-:Y:S02]  /*02a0*/  @!P0 STS.64 [R2], RZ ;  /* 0x000000ff02008388 */ /* 0x0005e40000000a00 */
[----:B------:R-:W-:Y:S01]  /*02b0*/  @!P1 VIADD R4, R3, 0x1 ;  /* 0x0000000103049836 */ /* 0x000fe20000000000 */
[----:B0-----:R-:W-:Y:S01]  /*02c0*/  UISETP.NE.AND UP0, UPT, UR11, URZ, UPT ;  /* 0x000000ff0b00728c */ /* 0x001fe2000bf05270 */
[----:B------:R-:W-:Y:S02]  /*02d0*/  LOP3.LUT R3, RZ, UR12, RZ, 0x33, !PT ;  /* 0x0000000cff037c12 */ /* 0x000fe4000f8e33ff */
[----:B------:R-:W-:Y:S02]  /*02e0*/  ISETP.GE.AND P1, PT, R6, UR19, PT ;  /* 0x0000001306007c0c */ /* 0x000fe4000bf26270 */
[----:B------:R-:W-:-:S04]  /*02f0*/  ISETP.GE.AND P0, PT, R4, UR18, PT ;  /* 0x0000001204007c0c */ /* 0x000fc8000bf06270 */
[C---:B------:R-:W-:Y:S02]  /*0300*/  SEL R5, R3.reuse, RZ, P0 ;  /* 0x000000ff03057207 */ /* 0x040fe40000000000 */
[----:B------:R-:W-:-:S03]  /*0310*/  SEL R3, R3, RZ, P1 ;  /* 0x000000ff03037207 */ /* 0x000fc60000800000 */
[----:B-1----:R-:W-:Y:S02]  /*0320*/  IMAD.IADD R0, R4, 0x1, R5 ;  /* 0x0000000104007824 */ /* 0x002fe400078e0205 */
[----:B------:R-:W-:Y:S01]  /*0330*/  IMAD.IADD R3, R6, 0x1, R3 ;  /* 0x0000000106037824 */ /* 0x000fe200078e0203 */
[----:B--2-4-:R-:W-:Y:S06]  /*0340*/  BRA.U !UP0, `(.L_x_23) ;  /* 0x0000001108487547 */ /* 0x014fec000b800000 */
[----:B------:R-:W0:Y:S01]  /*0350*/  LDCU UR15, c[0x0][0x3a0] ;  /* 0x00007400ff0f77ac */ /* 0x000e220008000800 */
[----:B------:R-:W-:Y:S01]  /*0360*/  CS2R R18, SRZ ;  /* 0x0000000000127805 */ /* 0x000fe2000001ff00 */
[----:B------:R-:W-:Y:S02]  /*0370*/  UISETP.GE.U32.AND UP1, UPT, UR11, 0x8, UPT ;  /* 0x000000080b00788c */ /* 0x000fe4000bf26070 */
[----:B------:R-:W-:Y:S01]  /*0380*/  UIMAD UR20, UR19, UR18, URZ ;  /* 0x00000012131472a4 */ /* 0x000fe2000f8e02ff */
[----:B------:R-:W-:Y:S01]  /*0390*/  UMOV UR4, URZ ;  /* 0x000000ff00047c82 */ /* 0x000fe20008000000 */
[----:B0-----:R-:W-:-:S04]  /*03a0*/  ULOP3.LUT UR28, UR15, 0x7, URZ, 0xc0, !UPT ;  /* 0x000000070f1c7892 */ /* 0x001fc8000f8ec0ff */
[----:B------:R-:W-:Y:S01]  /*03b0*/  UISETP.NE.AND UP0, UPT, UR28, URZ, UPT ;  /* 0x000000ff1c00728c */ /* 0x000fe2000bf05270 */
[----:B------:R-:W-:Y:S10]  /*03c0*/  BRA.U !UP1, `(.L_x_24) ;  /* 0x00000009096c7547 */ /* 0x000ff4000b800000 */
[----:B------:R-:W-:Y:S01]  /*03d0*/  MOV R2, UR19 ;  /* 0x0000001300027c02 */ /* 0x000fe20008000f00 */
[----:B------:R-:W-:Y:S01]  /*03e0*/  IMAD.U32 R6, RZ, RZ, UR19 ;  /* 0x00000013ff067e24 */ /* 0x000fe2000f8e00ff */
[----:B------:R-:W-:Y:S01]  /*03f0*/  MOV R10, UR19 ;  /* 0x00000013000a7c02 */ /* 0x000fe20008000f00 */
[----:B------:R-:W-:Y:S01]  /*0400*/  IMAD.U32 R8, RZ, RZ, UR19 ;  /* 0x00000013ff087e24 */ /* 0x000fe2000f8e00ff */
[----:B------:R-:W-:Y:S02]  /*0410*/  UIADD3 UR8, UPT, UPT, UR9, UR19, URZ ;  /* 0x0000001309087290 */ /* 0x000fe4000fffe0ff */
[----:B------:R-:W-:Y:S01]  /*0420*/  IMAD.U32 R12, RZ, RZ, UR19 ;  /* 0x00000013ff0c7e24 */ /* 0x000fe2000f8e00ff */
[C---:B------:R-:W-:Y:S01]  /*0430*/  IADD3 R7, PT, PT, R3.reuse, UR19, RZ ;  /* 0x0000001303077c10 */ /* 0x040fe2000fffe0ff */
[----:B------:R-:W-:Y:S01]  /*0440*/  IMAD.U32 R14, RZ, RZ, UR19 ;  /* 0x00000013ff0e7e24 */ /* 0x000fe2000f8e00ff */
[----:B------:R-:W-:Y:S01]  /*0450*/  ULOP3.LUT UR4, UR11, 0xfffffff8, URZ, 0xc0, !UPT ;  /* 0xfffffff80b047892 */ /* 0x000fe2000f8ec0ff */
[--C-:B------:R-:W-:Y:S01]  /*0460*/  IMAD R5, R2, 0x2, R3.reuse ;  /* 0x0000000202057824 */ /* 0x100fe200078e0203 */
[----:B------:R-:W-:Y:S01]  /*0470*/  UIMAD UR8, UR10, UR13, UR8 ;  /* 0x0000000d0a0872a4 */ /* 0x000fe2000f8e0208 */
[--C-:B------:R-:W-:Y:S01]  /*0480*/  IMAD R9, R6, 0x3, R3.reuse ;  /* 0x0000000306097824 */ /* 0x100fe200078e0203 */
[----:B------:R-:W-:Y:S01]  /*0490*/  ULEA UR9, UR19, UR6, 0x1 ;  /* 0x0000000613097291 */ /* 0x000fe2000f8e08ff */
[--C-:B------:R-:W-:Y:S01]  /*04a0*/  IMAD R11, R8, 0x4, R3.reuse ;  /* 0x00000004080b7824 */ /* 0x100fe200078e0203 */
[----:B------:R-:W-:Y:S01]  /*04b0*/  UIMAD UR10, UR19, 0x3, UR6 ;  /* 0x00000003130a78a4 */ /* 0x000fe2000f8e0206 */
[--C-:B------:R-:W-:Y:S01]  /*04c0*/  IMAD R13, R10, 0x5, R3.reuse ;  /* 0x000000050a0d7824 */ /* 0x100fe200078e0203 */
[----:B------:R-:W-:Y:S01]  /*04d0*/  ULEA UR11, UR19, UR6, 0x2 ;  /* 0x00000006130b7291 */ /* 0x000fe2000f8e10ff */
[--C-:B------:R-:W-:Y:S01]  /*04e0*/  IMAD R25, R12, 0x6, R3.reuse ;  /* 0x000000060c197824 */ /* 0x100fe200078e0203 */
[----:B------:R-:W-:Y:S01]  /*04f0*/  UIMAD UR12, UR19, 0x5, UR6 ;  /* 0x00000005130c78a4 */ /* 0x000fe2000f8e0206 */
[----:B------:R-:W-:Y:S01]  /*0500*/  IMAD R15, R14, 0x7, R3 ;  /* 0x000000070e0f7824 */ /* 0x000fe200078e0203 */
[----:B------:R-:W-:Y:S01]  /*0510*/  UIMAD UR13, UR19, 0x6, UR6 ;  /* 0x00000006130d78a4 */ /* 0x000fe2000f8e0206 */
[--C-:B------:R-:W-:Y:S01]  /*0520*/  IMAD R4, R3, UR18, R0.reuse ;  /* 0x0000001203047c24 */ /* 0x100fe2000f8e0200 */
[----:B------:R-:W-:Y:S01]  /*0530*/  UIMAD UR14, UR19, 0x7, UR6 ;  /* 0x00000007130e78a4 */ /* 0x000fe2000f8e0206 */
[----:B------:R-:W-:Y:S01]  /*0540*/  CS2R R18, SRZ ;  /* 0x0000000000127805 */ /* 0x000fe2000001ff00 */
[----:B------:R-:W-:Y:S01]  /*0550*/  IMAD R7, R7, UR18, R0 ;  /* 0x0000001207077c24 */ /* 0x000fe2000f8e0200 */
[----:B------:R-:W-:-:S02]  /*0560*/  UIMAD UR21, UR6, UR18, UR7 ;  /* 0x00000012061572a4 */ /* 0x000fc4000f8e0207 */
[--C-:B------:R-:W-:Y:S01]  /*0570*/  IMAD R5, R5, UR18, R0.reuse ;  /* 0x0000001205057c24 */ /* 0x100fe2000f8e0200 */
[----:B------:R-:W0:Y:S01]  /*0580*/  LDCU.64 UR26, c[0x0][0x380] ;  /* 0x00007000ff1a77ac */ /* 0x000e220008000a00 */
[--C-:B------:R-:W-:Y:S02]  /*0590*/  IMAD R6, R9, UR18, R0.reuse ;  /* 0x0000001209067c24 */ /* 0x100fe4000f8e0200 */
[--C-:B------:R-:W-:Y:S01]  /*05a0*/  IMAD R24, R11, UR18, R0.reuse ;  /* 0x000000120b187c24 */ /* 0x100fe2000f8e0200 */
[----:B------:R-:W-:Y:S02]  /*05b0*/  UIMAD UR9, UR9, UR18, UR7 ;  /* 0x00000012090972a4 */ /* 0x000fe4000f8e0207 */
[--C-:B------:R-:W-:Y:S01]  /*05c0*/  IMAD R2, R13, UR18, R0.reuse ;  /* 0x000000120d027c24 */ /* 0x100fe2000f8e0200 */
[----:B------:R-:W-:Y:S02]  /*05d0*/  UIMAD UR10, UR10, UR18, UR7 ;  /* 0x000000120a0a72a4 */ /* 0x000fe4000f8e0207 */
[----:B------:R-:W-:Y:S01]  /*05e0*/  IMAD R25, R25, UR18, R0 ;  /* 0x0000001219197c24 */ /* 0x000fe2000f8e0200 */
[----:B------:R-:W-:-:S02]  /*05f0*/  UIMAD UR11, UR11, UR18, UR7 ;  /* 0x000000120b0b72a4 */ /* 0x000fc4000f8e0207 */
[----:B------:R-:W-:Y:S01]  /*0600*/  IMAD R26, R15, UR18, R0 ;  /* 0x000000120f1a7c24 */ /* 0x000fe2000f8e0200 */
[----:B------:R-:W-:Y:S02]  /*0610*/  UIMAD UR12, UR12, UR18, UR7 ;  /* 0x000000120c0c72a4 */ /* 0x000fe4000f8e0207 */
[----:B------:R-:W-:Y:S02]  /*0620*/  UIMAD UR13, UR13, UR18, UR7 ;  /* 0x000000120d0d72a4 */ /* 0x000fe4000f8e0207 */
[----:B------:R-:W-:Y:S02]  /*0630*/  UIADD3 UR19, UPT, UPT, -UR4, URZ, URZ ;  /* 0x000000ff04137290 */ /* 0x000fe4000fffe1ff */
[----:B------:R-:W-:Y:S02]  /*0640*/  UIMAD UR14, UR14, UR18, UR7 ;  /* 0x000000120e0e72a4 */ /* 0x000fe4000f8e0207 */
[----:B0-----:R-:W-:-:S12]  /*0650*/  UIMAD UR8, UR8, UR18, UR7 ;  /* 0x00000012080872a4 */ /* 0x001fd8000f8e0207 */
.L_x_25:
[----:B------:R-:W-:-:S06]  /*0660*/  UIMAD.WIDE.U32 UR22, UR21, 0x8, UR26 ;  /* 0x00000008151678a5 */ /* 0x000fcc000f8e001a */
[----:B------:R-:W-:Y:S01]  /*0670*/  MOV R28, UR22 ;  /* 0x00000016001c7c02 */ /* 0x000fe20008000f00 */
[----:B------:R-:W-:-:S06]  /*0680*/  IMAD.U32 R29, RZ, RZ, UR23 ;  /* 0x00000017ff1d7e24 */ /* 0x000fcc000f8e00ff */
[----:B------:R-:W2:Y:S01]  /*0690*/  LDG.E.64 R28, desc[UR16][R28.64] ;  /* 0x000000101c1c7981 */ /* 0x000ea2000c1e1b00 */
[----:B------:R-:W-:Y:S01]  /*06a0*/  IMAD.MOV.U32 R17, RZ, RZ, 0x8 ;  /* 0x00000008ff117424 */ /* 0x000fe200078e00ff */
[----:B------:R-:W-:-:S03]  /*06b0*/  UIMAD.WIDE.U32 UR22, UR8, 0x8, UR26 ;  /* 0x00000008081678a5 */ /* 0x000fc6000f8e001a */
[----:B------:R-:W-:-:S06]  /*06c0*/  IMAD.WIDE.U32 R16, R4, R17, UR26 ;  /* 0x0000001a04107e25 */ /* 0x000fcc000f8e0011 */
[----:B------:R-:W3:Y:S01]  /*06d0*/  LDG.E.64 R16, desc[UR16][R16.64] ;  /* 0x0000001010107981 */ /* 0x000ee2000c1e1b00 */
[----:B------:R-:W-:Y:S01]  /*06e0*/  MOV R12, UR22 ;  /* 0x00000016000c7c02 */ /* 0x000fe20008000f00 */
[----:B------:R-:W-:Y:S01]  /*06f0*/  IMAD.U32 R13, RZ, RZ, UR23 ;  /* 0x00000017ff0d7e24 */ /* 0x000fe2000f8e00ff */
[----:B------:R-:W-:Y:S01]  /*0700*/  BAR.SYNC.DEFER_BLOCKING 0x0 ;  /* 0x0000000000007b1d */ /* 0x000fe20000010000 */
[----:B------:R-:W-:-:S05]  /*0710*/  IMAD.MOV.U32 R10, RZ, RZ, 0x8 ;  /* 0x00000008ff0a7424 */ /* 0x000fca00078e00ff */
[----:B------:R-:W4:Y:S01]  /*0720*/  LDG.E.64 R12, desc[UR16][R12.64] ;  /* 0x000000100c0c7981 */ /* 0x000f22000c1e1b00 */
[----:B------:R-:W-:-:S06]  /*0730*/  IMAD.WIDE.U32 R10, R7, R10, UR26 ;  /* 0x0000001a070a7e25 */ /* 0x000fcc000f8e000a */
[----:B------:R-:W5:Y:S01]  /*0740*/  LDG.E.64 R10, desc[UR16][R10.64] ;  /* 0x000000100a0a7981 */ /* 0x000f62000c1e1b00 */
[----:B------:R-:W-:Y:S01]  /*0750*/  UIMAD.WIDE.U32 UR22, UR9, 0x8, UR26 ;  /* 0x00000008091678a5 */ /* 0x000fe2000f8e001a */
[----:B------:R-:W-:-:S04]  /*0760*/  IMAD.MOV.U32 R14, RZ, RZ, 0x8 ;  /* 0x00000008ff0e7424 */ /* 0x000fc800078e00ff */
[----:B------:R-:W-:Y:S01]  /*0770*/  IMAD.WIDE.U32 R14, R5, R14, UR26 ;  /* 0x0000001a050e7e25 */ /* 0x000fe2000f8e000e */
[----:B------:R-:W-:Y:S01]  /*0780*/  BAR.SYNC.DEFER_BLOCKING 0x0 ;  /* 0x0000000000007b1d */ /* 0x000fe20000010000 */
[----:B------:R-:W-:Y:S02]  /*0790*/  MOV R8, UR22 ;  /* 0x0000001600087c02 */ /* 0x000fe40008000f00 */
[----:B------:R-:W-:Y:S01]  /*07a0*/  IMAD.U32 R9, RZ, RZ, UR23 ;  /* 0x00000017ff097e24 */ /* 0x000fe2000f8e00ff */
[----:B------:R-:W-:-:S05]  /*07b0*/  UIMAD.WIDE.U32 UR22, UR10, 0x8, UR26 ;  /* 0x000000080a1678a5 */ /* 0x000fca000f8e001a */
[----:B------:R-:W5:Y:S01]  /*07c0*/  LDG.E.64 R8, desc[UR16][R8.64] ;  /* 0x0000001008087981 */ /* 0x000f62000c1e1b00 */
[----:B------:R-:W-:Y:S01]  /*07d0*/  MOV R22, UR22 ;  /* 0x0000001600167c02 */ /* 0x000fe20008000f00 */
[----:B------:R-:W-:Y:S02]  /*07e0*/  IMAD.U32 R23, RZ, RZ, UR23 ;  /* 0x00000017ff177e24 */ /* 0x000fe4000f8e00ff */
[----:B------:R-:W5:Y:S01]  /*07f0*/  LDG.E.64 R14, desc[UR16][R14.64] ;  /* 0x000000100e0e7981 */ /* 0x000f62000c1e1b00 */
[----:B------:R-:W-:Y:S06]  /*0800*/  BAR.SYNC.DEFER_BLOCKING 0x0 ;  /* 0x0000000000007b1d */ /* 0x000fec0000010000 */
[----:B------:R-:W5:Y:S01]  /*0810*/  LDG.E.64 R22, desc[UR16][R22.64] ;  /* 0x0000001016167981 */ /* 0x000f62000c1e1b00 */
[----:B------:R-:W-:Y:S01]  /*0820*/  UIMAD.WIDE.U32 UR22, UR11, 0x8, UR26 ;  /* 0x000000080b1678a5 */ /* 0x000fe2000f8e001a */
[----:B--2---:R-:W0:Y:S08]  /*0830*/  F2I.S64.F64.TRUNC R20, R28 ;  /* 0x0000001c00147311 */ /* 0x004e30000030d900 */
[----:B0-----:R-:W3:Y:S02]  /*0840*/  I2F.F64.S64 R20, R20 ;  /* 0x0000001400147312 */ /* 0x001ee40000301c00 */
[----:B---3--:R-:W-:Y:S01]  /*0850*/  DFMA R16, R16, R20, R18 ;  /* 0x000000141010722b */ /* 0x008fe20000000012 */
[----:B------:R-:W-:-:S04]  /*0860*/  IMAD.MOV.U32 R19, RZ, RZ, 0x8 ;  /* 0x00000008ff137424 */ /* 0x000fc800078e00ff */
[----:B------:R-:W-:-:S06]  /*0870*/  IMAD.WIDE.U32 R28, R6, R19, UR26 ;  /* 0x0000001a061c7e25 */ /* 0x000fcc000f8e0013 */
[----:B------:R-:W2:Y:S01]  /*0880*/  LDG.E.64 R28, desc[UR16][R28.64] ;  /* 0x000000101c1c7981 */ /* 0x000ea2000c1e1b00 */
[----:B----4-:R-:W0:Y:S01]  /*0890*/  F2I.S64.F64.TRUNC R12, R12 ;  /* 0x0000000c000c7311 */ /* 0x010e22000030d900 */
[----:B------:R-:W-:Y:S01]  /*08a0*/  MOV R18, UR22 ;  /* 0x0000001600127c02 */ /* 0x000fe20008000f00 */
[----:B------:R-:W-:Y:S01]  /*08b0*/  IMAD.U32 R19, RZ, RZ, UR23 ;  /* 0x00000017ff137e24 */ /* 0x000fe2000f8e00ff */
[----:B------:R-:W-:Y:S06]  /*08c0*/  BAR.SYNC.DEFER_BLOCKING 0x0 ;  /* 0x0000000000007b1d */ /* 0x000fec0000010000 */
[----:B0-----:R-:W5:Y:S01]  /*08d0*/  I2F.F64.S64 R12, R12 ;  /* 0x0000000c000c7312 */ /* 0x001f620000301c00 */
[----:B------:R-:W3:Y:S01]  /*08e0*/  LDG.E.64 R18, desc[UR16][R18.64] ;  /* 0x0000001012127981 */ /* 0x000ee2000c1e1b00 */
[----:B-----5:R-:W-:Y:S01]  /*08f0*/  DFMA R16, R10, R12, R16 ;  /* 0x0000000c0a10722b */ /* 0x020fe20000000010 */
[----:B------:R-:W-:-:S04]  /*0900*/  IMAD.MOV.U32 R11, RZ, RZ, 0x8 ;  /* 0x00000008ff0b7424 */ /* 0x000fc800078e00ff */
[----:B------:R-:W-:-:S06]  /*0910*/  IMAD.WIDE.U32 R10, R24, R11, UR26 ;  /* 0x0000001a180a7e25 */ /* 0x000fcc000f8e000b */
[----:B------:R-:W4:Y:S01]  /*0920*/  LDG.E.64 R10, desc[UR16][R10.64] ;  /* 0x000000100a0a7981 */ /* 0x000f22000c1e1b00 */
[----:B------:R-:W0:Y:S08]  /*0930*/  F2I.S64.F64.TRUNC R8, R8 ;  /* 0x0000000800087311 */ /* 0x000e30000030d900 */
[----:B0-----:R-:W0:Y:S08]  /*0940*/  I2F.F64.S64 R8, R8 ;  /* 0x0000000800087312 */ /* 0x001e300000301c00 */
[----:B------:R-:W1:Y:S01]  /*0950*/  F2I.S64.F64.TRUNC R20, R22 ;  /* 0x0000001600147311 */ /* 0x000e62000030d900 */
[----:B------:R-:W-:Y:S01]  /*0960*/  UIMAD.WIDE.U32 UR22, UR12, 0x8, UR26 ;  /* 0x000000080c1678a5 */ /* 0x000fe2000f8e001a */
[----:B0-----:R-:W-:-:S06]  /*0970*/  DFMA R14, R14, R8, R16 ;  /* 0x000000080e0e722b */ /* 0x001fcc0000000010 */
[----:B-1----:R-:W2:Y:S01]  /*0980*/  I2F.F64.S64 R20, R20 ;  /* 0x0000001400147312 */ /* 0x002ea20000301c00 */
[----:B------:R-:W-:Y:S01]  /*0990*/  IMAD.MOV.U32 R17, RZ, RZ, 0x8 ;  /* 0x00000008ff117424 */ /* 0x000fe200078e00ff */
[----:B------:R-:W-:Y:S01]  /*09a0*/  MOV R12, UR22 ;  /* 0x00000016000c7c02 */ /* 0x000fe20008000f00 */
[----:B------:R-:W-:Y:S01]  /*09b0*/  IMAD.U32 R13, RZ, RZ, UR23 ;  /* 0x00000017ff0d7e24 */ /* 0x000fe2000f8e00ff */
[----:B------:R-:W-:Y:S01]  /*09c0*/  BAR.SYNC.DEFER_BLOCKING 0x0 ;  /* 0x0000000000007b1d */ /* 0x000fe20000010000 */
[----:B------:R-:W-:-:S05]  /*09d0*/  UIMAD.WIDE.U32 UR22, UR13, 0x8, UR26 ;  /* 0x000000080d1678a5 */ /* 0x000fca000f8e001a */
[----:B------:R-:W5:Y:S01]  /*09e0*/  LDG.E.64 R12, desc[UR16][R12.64] ;  /* 0x000000100c0c7981 */ /* 0x000f62000c1e1b00 */
[----:B------:R-:W-:Y:S01]  /*09f0*/  MOV R16, UR22 ;  /* 0x0000001600107c02 */ /* 0x000fe20008000f00 */
[----:B------:R-:W-:-:S06]  /*0a00*/  UIMAD.WIDE.U32 UR24, UR14, 0x8, UR26 ;  /* 0x000000080e1878a5 */ /* 0x000fcc000f8e001a */
[----:B------:R-:W-:Y:S01]  /*0a10*/  MOV R8, UR24 ;  /* 0x0000001800087c02 */ /* 0x000fe20008000f00 */
[----:B------:R-:W-:Y:S01]  /*0a20*/  IMAD.U32 R9, RZ, RZ, UR25 ;  /* 0x00000019ff097e24 */ /* 0x000fe2000f8e00ff */
[----:B--2---:R-:W-:Y:S01]  /*0a30*/  DFMA R28, R28, R20, R14 ;  /* 0x000000141c1c722b */ /* 0x004fe2000000000e */
[----:B------:R-:W-:-:S06]  /*0a40*/  IMAD.WIDE.U32 R20, R2, R17, UR26 ;  /* 0x0000001a02147e25 */ /* 0x000fcc000f8e0011 */
[----:B------:R-:W2:Y:S01]  /*0a50*/  LDG.E.64 R20, desc[UR16][R20.64] ;  /* 0x0000001014147981 */ /* 0x000ea2000c1e1b00 */
[----:B------:R-:W-:Y:S02]  /*0a60*/  IMAD.MOV.U32 R14, RZ, RZ, 0x8 ;  /* 0x00000008ff0e7424 */ /* 0x000fe400078e00ff */
[----:B------:R-:W-:Y:S01]  /*0a70*/  IMAD.U32 R17, RZ, RZ, UR23 ;  /* 0x00000017ff117e24 */ /* 0x000fe2000f8e00ff */
[----:B------:R-:W-:Y:S01]  /*0a80*/  BAR.SYNC.DEFER_BLOCKING 0x0 ;  /* 0x0000000000007b1d */ /* 0x000fe20000010000 */
[----:B------:R-:W-:-:S05]  /*0a90*/  IMAD.WIDE.U32 R14, R25, R14, UR26 ;  /* 0x0000001a190e7e25 */ /* 0x000fca000f8e000e */
[----:B------:R-:W2:Y:S04]  /*0aa0*/  LDG.E.64 R16, desc[UR16][R16.64] ;  /* 0x0000001010107981 */ /* 0x000ea8000c1e1b00 */
[----:B------:R-:W2:Y:S01]  /*0ab0*/  LDG.E.64 R14, desc[UR16][R14.64] ;  /* 0x000000100e0e7981 */ /* 0x000ea2000c1e1b00 */
[----:B------:R-:W-:Y:S06]  /*0ac0*/  BAR.SYNC.DEFER_BLOCKING 0x0 ;  /* 0x0000000000007b1d */ /* 0x000fec0000010000 */
[----:B---3--:R-:W0:Y:S01]  /*0ad0*/  F2I.S64.F64.TRUNC R18, R18 ;  /* 0x0000001200127311 */ /* 0x008e22000030d900 */
[----:B------:R-:W3:Y:S07]  /*0ae0*/  LDG.E.64 R8, desc[UR16][R8.64] ;  /* 0x0000001008087981 */ /* 0x000eee000c1e1b00 */
[----:B0-----:R-:W4:Y:S02]  /*0af0*/  I2F.F64.S64 R22, R18 ;  /* 0x0000001200167312 */ /* 0x001f240000301c00 */
[----:B----4-:R-:W-:Y:S01]  /*0b00*/  DFMA R22, R10, R22, R28 ;  /* 0x000000160a16722b */ /* 0x010fe2000000001c */
[----:B------:R-:W-:-:S04]  /*0b10*/  IMAD.MOV.U32 R11, RZ, RZ, 0x8 ;  /* 0x00000008ff0b7424 */ /* 0x000fc800078e00ff */
[----:B------:R-:W-:-:S06]  /*0b20*/  IMAD.WIDE.U32 R10, R26, R11, UR26 ;  /* 0x0000001a1a0a7e25 */ /* 0x000fcc000f8e000b */
[----:B------:R-:W4:Y:S01]  /*0b30*/  LDG.E.64 R10, desc[UR16][R10.64] ;  /* 0x000000100a0a7981 */ /* 0x000f22000c1e1b00 */
[----:B-----5:R-:W0:Y:S08]  /*0b40*/  F2I.S64.F64.TRUNC R12, R12 ;  /* 0x0000000c000c7311 */ /* 0x020e30000030d900 */
[----:B0-----:R0:W2:Y:S01]  /*0b50*/  I2F.F64.S64 R28, R12 ;  /* 0x0000000c001c7312 */ /* 0x0010a20000301c00 */
[----:B------:R-:W-:-:S04]  /*0b60*/  UIADD3 UR19, UPT, UPT, UR19, 0x8, URZ ;  /* 0x0000000813137890 */ /* 0x000fc8000fffe0ff */
[----:B------:R-:W-:Y:S01]  /*0b70*/  UISETP.NE.AND UP1, UPT, UR19, URZ, UPT ;  /* 0x000000ff1300728c */ /* 0x000fe2000bf25270 */
[----:B0-----:R-:W-:Y:S01]  /*0b80*/  MOV R13, UR20 ;  /* 0x00000014000d7c02 */ /* 0x001fe20008000f00 */
[----:B------:R-:W-:-:S04]  /*0b90*/  ULEA UR8, UR20, UR8, 0x3 ;  /* 0x0000000814087291 */ /* 0x000fc8000f8e18ff */
[C---:B------:R-:W-:Y:S02]  /*0ba0*/  IMAD R24, R13.reuse, 0x8, R24 ;  /* 0x000000080d187824 */ /* 0x040fe400078e0218 */
[----:B------:R-:W-:Y:S01]  /*0bb0*/  IMAD R4, R13, 0x8, R4 ;  /* 0x000000080d047824 */ /* 0x000fe200078e0204 */
[----:B------:R-:W-:Y:S02]  /*0bc0*/  ULEA UR9, UR20, UR9, 0x3 ;  /* 0x0000000914097291 */ /* 0x000fe4000f8e18ff */
[----:B------:R-:W-:Y:S02]  /*0bd0*/  ULEA UR10, UR20, UR10, 0x3 ;  /* 0x0000000a140a7291 */ /* 0x000fe4000f8e18ff */
[----:B------:R-:W-:Y:S02]  /*0be0*/  ULEA UR11, UR20, UR11, 0x3 ;  /* 0x0000000b140b7291 */ /* 0x000fe4000f8e18ff */
[----:B------:R-:W-:Y:S02]  /*0bf0*/  ULEA UR12, UR20, UR12, 0x3 ;  /* 0x0000000c140c7291 */ /* 0x000fe4000f8e18ff */
[----:B------:R-:W-:-:S02]  /*0c00*/  ULEA UR13, UR20, UR13, 0x3 ;  /* 0x0000000d140d7291 */ /* 0x000fc4000f8e18ff */
[----:B------:R-:W-:Y:S02]  /*0c10*/  ULEA UR14, UR20, UR14, 0x3 ;  /* 0x0000000e140e7291 */ /* 0x000fe4000f8e18ff */
[----:B------:R-:W-:Y:S01]  /*0c20*/  ULEA UR21, UR20, UR21, 0x3 ;  /* 0x0000001514157291 */ /* 0x000fe2000f8e18ff */
[----:B--2---:R-:W-:Y:S01]  /*0c30*/  DFMA R20, R20, R28, R22 ;  /* 0x0000001c1414722b */ /* 0x004fe20000000016 */
[----:B------:R-:W0:Y:S08]  /*0c40*/  F2I.S64.F64.TRUNC R16, R16 ;  /* 0x0000001000107311 */ /* 0x000e30000030d900 */
[----:B0-----:R-:W0:Y:S08]  /*0c50*/  I2F.F64.S64 R16, R16 ;  /* 0x0000001000107312 */ /* 0x001e300000301c00 */
[----:B---3--:R-:W1:Y:S01]  /*0c60*/  F2I.S64.F64.TRUNC R8, R8 ;  /* 0x0000000800087311 */ /* 0x008e62000030d900 */
[----:B0-----:R-:W-:-:S07]  /*0c70*/  DFMA R14, R14, R16, R20 ;  /* 0x000000100e0e722b */ /* 0x001fce0000000014 */
[----:B-1----:R0:W4:Y:S01]  /*0c80*/  I2F.F64.S64 R18, R8 ;  /* 0x0000000800127312 */ /* 0x0021220000301c00 */
[----:B------:R-:W-:Y:S01]  /*0c90*/  MOV R22, UR20 ;  /* 0x0000001400167c02 */ /* 0x000fe20008000f00 */
[----:B------:R-:W-:Y:S02]  /*0ca0*/  IMAD.U32 R28, RZ, RZ, UR20 ;  /* 0x00000014ff1c7e24 */ /* 0x000fe4000f8e00ff */
[----:B------:R-:W-:Y:S01]  /*0cb0*/  IMAD.U32 R23, RZ, RZ, UR20 ;  /* 0x00000014ff177e24 */ /* 0x000fe2000f8e00ff */
[----:B------:R-:W-:Y:S01]  /*0cc0*/  LEA R7, R22, R7, 0x3 ;  /* 0x0000000716077211 */ /* 0x000fe200078e18ff */
[----:B------:R-:W-:Y:S02]  /*0cd0*/  IMAD R5, R28, 0x8, R5 ;  /* 0x000000081c057824 */ /* 0x000fe400078e0205 */
[----:B0-----:R-:W-:Y:S01]  /*0ce0*/  IMAD.U32 R9, RZ, RZ, UR20 ;  /* 0x00000014ff097e24 */ /* 0x001fe2000f8e00ff */
[----:B------:R-:W-:Y:S01]  /*0cf0*/  MOV R8, UR20 ;  /* 0x0000001400087c02 */ /* 0x000fe20008000f00 */
[----:B----4-:R-:W-:Y:S01]  /*0d00*/  DFMA R18, R10, R18, R14 ;  /* 0x000000120a12722b */ /* 0x010fe2000000000e */
[----:B------:R-:W-:-:S02]  /*0d10*/  IMAD.U32 R11, RZ, RZ, UR20 ;  /* 0x00000014ff0b7e24 */ /* 0x000fc4000f8e00ff */
[----:B------:R-:W-:Y:S01]  /*0d20*/  LEA R25, R8, R25, 0x3 ;  /* 0x0000001908197211 */ /* 0x000fe200078e18ff */
[----:B------:R-:W-:Y:S02]  /*0d30*/  IMAD R6, R23, 0x8, R6 ;  /* 0x0000000817067824 */ /* 0x000fe400078e0206 */
[----:B------:R-:W-:Y:S02]  /*0d40*/  IMAD R2, R9, 0x8, R2 ;  /* 0x0000000809027824 */ /* 0x000fe400078e0202 */
[----:B------:R-:W-:Y:S01]  /*0d50*/  IMAD R26, R11, 0x8, R26 ;  /* 0x000000080b1a7824 */ /* 0x000fe200078e021a */
[----:B------:R-:W-:Y:S06]  /*0d60*/  BAR.SYNC.DEFER_BLOCKING 0x0 ;  /* 0x0000000000007b1d */ /* 0x000fec0000010000 */
[----:B------:R-:W-:Y:S05]  /*0d70*/  BRA.U UP1, `(.L_x_25) ;  /* 0xfffffff901387547 */ /* 0x000fea000b83ffff */
.L_x_24:
[----:B------:R-:W-:Y:S05]  /*0d80*/  BRA.U !UP0, `(.L_x_23) ;  /* 0x0000000508b87547 */ /* 0x000fea000b800000 */
[----:B------:R-:W-:Y:S01]  /*0d90*/  UISETP.GE.U32.AND UP0, UPT, UR28, 0x4, UPT ;  /* 0x000000041c00788c */ /* 0x000fe2000bf06070 */
[----:B------:R-:W-:Y:S01]  /*0da0*/  IMAD R2, R3, UR18, R0 ;  /* 0x0000001203027c24 */ /* 0x000fe2000f8e0200 */
[----:B------:R-:W-:Y:S02]  /*0db0*/  ULOP3.LUT UR14, UR15, 0x3, URZ, 0xc0, !UPT ;  /* 0x000000030f0e7892 */ /* 0x000fe4000f8ec0ff */
[----:B------:R-:W-:Y:S02]  /*0dc0*/  UIMAD UR13, UR6, UR18, UR7 ;  /* 0x00000012060d72a4 */ /* 0x000fe4000f8e0207 */
[----:B------:R-:W-:-:S03]  /*0dd0*/  UISETP.NE.AND UP1, UPT, UR14, URZ, UPT ;  /* 0x000000ff0e00728c */ /* 0x000fc6000bf25270 */
[----:B------:R-:W-:Y:S08]  /*0de0*/  BRA.U !UP0, `(.L_x_26) ;  /* 0x0000000108d47547 */ /* 0x000ff0000b800000 */
[----:B------:R-:W0:Y:S01]  /*0df0*/  LDCU.64 UR10, c[0x0][0x380] ;  /* 0x00007000ff0a77ac */ /* 0x000e220008000a00 */
[----:B------:R-:W-:Y:S01]  /*0e00*/  MOV R5, UR20 ;  /* 0x0000001400057c02 */ /* 0x000fe20008000f00 */
[----:B------:R-:W-:-:S04]  /*0e10*/  UIMAD UR8, UR20, UR4, UR13 ;  /* 0x00000004140872a4 */ /* 0x000fc8000f8e020d */
[----:B------:R-:W-:Y:S01]  /*0e20*/  IMAD R5, R5, UR4, R2 ;  /* 0x0000000405057c24 */ /* 0x000fe2000f8e0202 */
[----:B------:R-:W-:Y:S02]  /*0e30*/  UIADD3 UR12, UPT, UPT, UR20, UR8, URZ ;  /* 0x00000008140c7290 */ /* 0x000fe4000fffe0ff */
[----:B0-----:R-:W-:Y:S02]  /*0e40*/  UIMAD.WIDE.U32 UR8, UR8, 0x8, UR10 ;  /* 0x00000008080878a5 */ /* 0x001fe4000f8e000a */
[----:B------:R-:W-:Y:S01]  /*0e50*/  IMAD.U32 R14, RZ, RZ, UR10 ;  /* 0x0000000aff0e7e24 */ /* 0x000fe2000f8e00ff */
[----:B------:R-:W-:Y:S02]  /*0e60*/  UIMAD.WIDE.U32 UR22, UR12, 0x8, UR10 ;  /* 0x000000080c1678a5 */ /* 0x000fe4000f8e000a */
[----:B------:R-:W-:Y:S01]  /*0e70*/  IMAD.U32 R15, RZ, RZ, UR11 ;  /* 0x0000000bff0f7e24 */ /* 0x000fe2000f8e00ff */
[----:B------:R-:W-:Y:S01]  /*0e80*/  MOV R20, UR8 ;  /* 0x0000000800147c02 */ /* 0x000fe20008000f00 */
[----:B------:R-:W-:-:S02]  /*0e90*/  IMAD.U32 R21, RZ, RZ, UR9 ;  /* 0x00000009ff157e24 */ /* 0x000fc4000f8e00ff */
[----:B------:R-:W-:Y:S01]  /*0ea0*/  MOV R17, UR23 ;  /* 0x0000001700117c02 */ /* 0x000fe20008000f00 */
[----:B------:R-:W-:-:S03]  /*0eb0*/  IMAD.WIDE.U32 R12, R5, 0x8, R14 ;  /* 0x00000008050c7825 */ /* 0x000fc600078e000e */
[----:B------:R-:W2:Y:S01]  /*0ec0*/  LDG.E.64 R20, desc[UR16][R20.64] ;  /* 0x0000001014147981 */ /* 0x000ea2000c1e1b00 */
[----:B------:R-:W-:-:S03]  /*0ed0*/  IMAD.U32 R16, RZ, RZ, UR22 ;  /* 0x00000016ff107e24 */ /* 0x000fc6000f8e00ff */
[----:B------:R-:W3:Y:S01]  /*0ee0*/  LDG.E.64 R12, desc[UR16][R12.64] ;  /* 0x000000100c0c7981 */ /* 0x000ee2000c1e1b00 */
[----:B------:R-:W-:Y:S01]  /*0ef0*/  BAR.SYNC.DEFER_BLOCKING 0x0 ;  /* 0x0000000000007b1d */ /* 0x000fe20000010000 */
[----:B------:R-:W-:-:S04]  /*0f00*/  VIADD R5, R5, UR20 ;  /* 0x0000001405057c36 */ /* 0x000fc80008000000 */
[----:B------:R-:W-:Y:S01]  /*0f10*/  IMAD.WIDE.U32 R8, R5, 0x8, R14 ;  /* 0x0000000805087825 */ /* 0x000fe200078e000e */
[----:B------:R-:W-:-:S04]  /*0f20*/  UIADD3 UR12, UPT, UPT, UR20, UR12, URZ ;  /* 0x0000000c140c7290 */ /* 0x000fc8000fffe0ff */
[----:B------:R-:W-:Y:S01]  /*0f30*/  UIMAD.WIDE.U32 UR22, UR12, 0x8, UR10 ;  /* 0x000000080c1678a5 */ /* 0x000fe2000f8e000a */
[----:B------:R-:W4:Y:S04]  /*0f40*/  LDG.E.64 R16, desc[UR16][R16.64] ;  /* 0x0000001010107981 */ /* 0x000f28000c1e1b00 */
[----:B------:R-:W5:Y:S01]  /*0f50*/  LDG.E.64 R8, desc[UR16][R8.64] ;  /* 0x0000001008087981 */ /* 0x000f62000c1e1b00 */
[----:B------:R-:W-:Y:S01]  /*0f60*/  VIADD R23, R5, UR20 ;  /* 0x0000001405177c36 */ /* 0x000fe20008000000 */
[----:B------:R-:W-:Y:S01]  /*0f70*/  MOV R11, UR23 ;  /* 0x00000017000b7c02 */ /* 0x000fe20008000f00 */
[----:B------:R-:W-:Y:S01]  /*0f80*/  IMAD.U32 R10, RZ, RZ, UR22 ;  /* 0x00000016ff0a7e24 */ /* 0x000fe2000f8e00ff */
[----:B------:R-:W-:Y:S01]  /*0f90*/  BAR.SYNC.DEFER_BLOCKING 0x0 ;  /* 0x0000000000007b1d */ /* 0x000fe20000010000 */
[----:B------:R-:W-:Y:S01]  /*0fa0*/  IMAD.WIDE.U32 R4, R23, 0x8, R14 ;  /* 0x0000000817047825 */ /* 0x000fe200078e000e */
[----:B------:R-:W-:-:S04]  /*0fb0*/  UIADD3 UR8, UPT, UPT, UR20, UR12, URZ ;  /* 0x0000000c14087290 */ /* 0x000fc8000fffe0ff */
[----:B------:R-:W-:Y:S01]  /*0fc0*/  UIMAD.WIDE.U32 UR8, UR8, 0x8, UR10 ;  /* 0x00000008080878a5 */ /* 0x000fe2000f8e000a */
[----:B------:R-:W5:Y:S04]  /*0fd0*/  LDG.E.64 R10, desc[UR16][R10.64] ;  /* 0x000000100a0a7981 */ /* 0x000f68000c1e1b00 */
[----:B------:R-:W5:Y:S01]  /*0fe0*/  LDG.E.64 R4, desc[UR16][R4.64] ;  /* 0x0000001004047981 */ /* 0x000f62000c1e1b00 */
[----:B------:R-:W-:Y:S01]  /*0ff0*/  IMAD.U32 R26, RZ, RZ, UR8 ;  /* 0x00000008ff1a7e24 */ /* 0x000fe2000f8e00ff */
[----:B------:R-:W-:Y:S01]  /*1000*/  MOV R27, UR9 ;  /* 0x00000009001b7c02 */ /* 0x000fe20008000f00 */
[----:B------:R-:W-:Y:S01]  /*1010*/  BAR.SYNC.DEFER_BLOCKING 0x0 ;  /* 0x0000000000007b1d */ /* 0x000fe20000010000 */
[----:B------:R-:W-:-:S05]  /*1020*/  VIADD R23, R23, UR20 ;  /* 0x0000001417177c36 */ /* 0x000fca0008000000 */
[----:B------:R-:W5:Y:S01]  /*1030*/  LDG.E.64 R6, desc[UR16][R26.64] ;  /* 0x000000101a067981 */ /* 0x000f62000c1e1b00 */
[----:B------:R-:W-:-:S06]  /*1040*/  IMAD.WIDE.U32 R14, R23, 0x8, R14 ;  /* 0x00000008170e7825 */ /* 0x000fcc00078e000e */
[----:B------:R-:W5:Y:S01]  /*1050*/  LDG.E.64 R14, desc[UR16][R14.64] ;  /* 0x000000100e0e7981 */ /* 0x000f62000c1e1b00 */
[----:B------:R-:W-:Y:S01]  /*1060*/  UIADD3 UR4, UPT, UPT, UR4, 0x4, URZ ;  /* 0x0000000404047890 */ /* 0x000fe2000fffe0ff */
[----:B--2---:R-:W0:Y:S08]  /*1070*/  F2I.S64.F64.TRUNC R20, R20 ;  /* 0x0000001400147311 */ /* 0x004e30000030d900 */
[----:B0-----:R-:W3:Y:S08]  /*1080*/  I2F.F64.S64 R24, R20 ;  /* 0x0000001400187312 */ /* 0x001ef00000301c00 */
[----:B----4-:R-:W0:Y:S01]  /*1090*/  F2I.S64.F64.TRUNC R16, R16 ;  /* 0x0000001000107311 */ /* 0x010e22000030d900 */
[----:B---3--:R-:W-:-:S07]  /*10a0*/  DFMA R12, R12, R24, R18 ;  /* 0x000000180c0c722b */ /* 0x008fce0000000012 */
[----:B0-----:R-:W0:Y:S08]  /*10b0*/  I2F.F64.S64 R22, R16 ;  /* 0x0000001000167312 */ /* 0x001e300000301c00 */
[----:B-----5:R-:W1:Y:S01]  /*10c0*/  F2I.S64.F64.TRUNC R10, R10 ;  /* 0x0000000a000a7311 */ /* 0x020e62000030d900 */
[----:B0-----:R-:W-:-:S07]  /*10d0*/  DFMA R8, R8, R22, R12 ;  /* 0x000000160808722b */ /* 0x001fce000000000c */
[----:B-1----:R-:W0:Y:S08]  /*10e0*/  I2F.F64.S64 R18, R10 ;  /* 0x0000000a00127312 */ /* 0x002e300000301c00 */
[----:B------:R-:W1:Y:S01]  /*10f0*/  F2I.S64.F64.TRUNC R6, R6 ;  /* 0x0000000600067311 */ /* 0x000e62000030d900 */
[----:B0-----:R-:W-:-:S07]  /*1100*/  DFMA R18, R4, R18, R8 ;  /* 0x000000120412722b */ /* 0x001fce0000000008 */
[----:B-1----:R-:W0:Y:S02]  /*1110*/  I2F.F64.S64 R12, R6 ;  /* 0x00000006000c7312 */ /* 0x002e240000301c00 */
[----:B0-----:R-:W-:Y:S01]  /*1120*/  DFMA R18, R14, R12, R18 ;  /* 0x0000000c0e12722b */ /* 0x001fe20000000012 */
[----:B------:R-:W-:Y:S10]  /*1130*/  BAR.SYNC.DEFER_BLOCKING 0x0 ;  /* 0x0000000000007b1d */ /* 0x000ff40000010000 */
.L_x_26:
[----:B------:R-:W-:Y:S05]  /*1140*/  BRA.U !UP1, `(.L_x_23) ;  /* 0x0000000109c87547 */ /* 0x000fea000b800000 */
[----:B------:R-:W-:Y:S02]  /*1150*/  UISETP.NE.AND UP0, UPT, UR14, 0x1, UPT ;  /* 0x000000010e00788c */ /* 0x000fe4000bf05270 */
[----:B------:R-:W-:-:S04]  /*1160*/  ULOP3.LUT UR8, UR15, 0x1, URZ, 0xc0, !UPT ;  /* 0x000000010f087892 */ /* 0x000fc8000f8ec0ff */
[----:B------:R-:W-:-:S03]  /*1170*/  UISETP.NE.U32.AND UP1, UPT, UR8, 0x1, UPT ;  /* 0x000000010800788c */ /* 0x000fc6000bf25070 */
[----:B------:R-:W-:Y:S08]  /*1180*/  BRA.U !UP0, `(.L_x_27) ;  /* 0x0000000108747547 */ /* 0x000ff0000b800000 */
[----:B------:R-:W0:Y:S01]  /*1190*/  LDCU.64 UR8, c[0x0][0x380] ;  /* 0x00007000ff0877ac */ /* 0x000e220008000a00 */
[----:B------:R-:W-:Y:S01]  /*11a0*/  IMAD.U32 R15, RZ, RZ, UR20 ;  /* 0x00000014ff0f7e24 */ /* 0x000fe2000f8e00ff */
[----:B------:R-:W-:-:S03]  /*11b0*/  UIMAD UR10, UR20, UR4, UR13 ;  /* 0x00000004140a72a4 */ /* 0x000fc6000f8e020d */
[----:B------:R-:W-:Y:S01]  /*11c0*/  IMAD R15, R15, UR4, R2 ;  /* 0x000000040f0f7c24 */ /* 0x000fe2000f8e0202 */
[----:B0-----:R-:W-:Y:S02]  /*11d0*/  UIMAD.WIDE.U32 UR14, UR10, 0x8, UR8 ;  /* 0x000000080a0e78a5 */ /* 0x001fe4000f8e0008 */
[----:B------:R-:W-:Y:S01]  /*11e0*/  MOV R13, UR9 ;  /* 0x00000009000d7c02 */ /* 0x000fe20008000f00 */
[----:B------:R-:W-:Y:S01]  /*11f0*/  IMAD.U32 R12, RZ, RZ, UR8 ;  /* 0x00000008ff0c7e24 */ /* 0x000fe2000f8e00ff */
[----:B------:R-:W-:-:S03]  /*1200*/  UIADD3 UR10, UPT, UPT, UR20, UR10, URZ ;  /* 0x0000000a140a7290 */ /* 0x000fc6000fffe0ff */
[----:B------:R-:W-:Y:S01]  /*1210*/  IMAD.WIDE.U32 R4, R15, 0x8, R12 ;  /* 0x000000080f047825 */ /* 0x000fe200078e000c */
[----:B------:R-:W-:Y:S01]  /*1220*/  MOV R8, UR14 ;  /* 0x0000000e00087c02 */ /* 0x000fe20008000f00 */
[----:B------:R-:W-:Y:S02]  /*1230*/  UIMAD.WIDE.U32 UR8, UR10, 0x8, UR8 ;  /* 0x000000080a0878a5 */ /* 0x000fe4000f8e0008 */
[----:B------:R-:W-:Y:S02]  /*1240*/  IMAD.U32 R9, RZ, RZ, UR15 ;  /* 0x0000000fff097e24 */ /* 0x000fe4000f8e00ff */
[----:B------:R-:W2:Y:S04]  /*1250*/  LDG.E.64 R4, desc[UR16][R4.64] ;  /* 0x0000001004047981 */ /* 0x000ea8000c1e1b00 */
[----:B------:R-:W3:Y:S01]  /*1260*/  LDG.E.64 R6, desc[UR16][R8.64] ;  /* 0x0000001008067981 */ /* 0x000ee2000c1e1b00 */
[----:B------:R-:W-:-:S02]  /*1270*/  IMAD.U32 R16, RZ, RZ, UR8 ;  /* 0x00000008ff107e24 */ /* 0x000fc4000f8e00ff */
[----:B------:R-:W-:Y:S01]  /*1280*/  IMAD.U32 R17, RZ, RZ, UR9 ;  /* 0x00000009ff117e24 */ /* 0x000fe2000f8e00ff */
[----:B------:R-:W-:Y:S01]  /*1290*/  BAR.SYNC.DEFER_BLOCKING 0x0 ;  /* 0x0000000000007b1d */ /* 0x000fe20000010000 */
[----:B------:R-:W-:-:S05]  /*12a0*/  IADD3 R15, PT, PT, R15, UR20, RZ ;  /* 0x000000140f0f7c10 */ /* 0x000fca000fffe0ff */
[----:B------:R-:W4:Y:S01]  /*12b0*/  LDG.E.64 R10, desc[UR16][R16.64] ;  /* 0x00000010100a7981 */ /* 0x000f22000c1e1b00 */
[----:B------:R-:W-:-:S06]  /*12c0*/  IMAD.WIDE.U32 R12, R15, 0x8, R12 ;  /* 0x000000080f0c7825 */ /* 0x000fcc00078e000c */
[----:B------:R-:W5:Y:S01]  /*12d0*/  LDG.E.64 R12, desc[UR16][R12.64] ;  /* 0x000000100c0c7981 */ /* 0x000f62000c1e1b00 */
[----:B------:R-:W-:Y:S01]  /*12e0*/  UIADD3 UR4, UPT, UPT, UR4, 0x2, URZ ;  /* 0x0000000204047890 */ /* 0x000fe2000fffe0ff */
[----:B------:R-:W-:Y:S06]  /*12f0*/  BAR.SYNC.DEFER_BLOCKING 0x0 ;  /* 0x0000000000007b1d */ /* 0x000fec0000010000 */
[----:B---3--:R-:W0:Y:S08]  /*1300*/  F2I.S64.F64.TRUNC R6, R6 ;  /* 0x0000000600067311 */ /* 0x008e30000030d900 */
[----:B0-----:R-:W2:Y:S08]  /*1310*/  I2F.F64.S64 R8, R6 ;  /* 0x0000000600087312 */ /* 0x001eb00000301c00 */
[----:B----4-:R-:W0:Y:S01]  /*1320*/  F2I.S64.F64.TRUNC R10, R10 ;  /* 0x0000000a000a7311 */ /* 0x010e22000030d900 */
[----:B--2---:R-:W-:-:S07]  /*1330*/  DFMA R4, R4, R8, R18 ;  /* 0x000000080404722b */ /* 0x004fce0000000012 */
[----:B0-----:R-:W5:Y:S02]  /*1340*/  I2F.F64.S64 R14, R10 ;  /* 0x0000000a000e7312 */ /* 0x001f640000301c00 */
[----:B-----5:R-:W-:-:S11]  /*1350*/  DFMA R18, R12, R14, R4 ;  /* 0x0000000e0c12722b */ /* 0x020fd60000000004 */
.L_x_27:
[----:B------:R-:W-:Y:S05]  /*1360*/  BRA.U UP1, `(.L_x_23) ;  /* 0x0000000101407547 */ /* 0x000fea000b800000 */
[----:B------:R-:W0:Y:S01]  /*1370*/  LDCU.64 UR10, c[0x0][0x380] ;  /* 0x00007000ff0a77ac */ /* 0x000e220008000a00 */
[----:B------:R-:W-:-:S04]  /*1380*/  UIMAD UR8, UR20, UR4, UR13 ;  /* 0x00000004140872a4 */ /* 0x000fc8000f8e020d */
[----:B0-----:R-:W-:-:S06]  /*1390*/  UIMAD.WIDE.U32 UR8, UR8, 0x8, UR10 ;  /* 0x00000008080878a5 */ /* 0x001fcc000f8e000a */
[----:B------:R-:W-:Y:S02]  /*13a0*/  IMAD.U32 R10, RZ, RZ, UR8 ;  /* 0x00000008ff0a7e24 */ /* 0x000fe4000f8e00ff */
[----:B------:R-:W-:-:S05]  /*13b0*/  IMAD.U32 R11, RZ, RZ, UR9 ;  /* 0x00000009ff0b7e24 */ /* 0x000fca000f8e00ff */
[----:B------:R-:W2:Y:S01]  /*13c0*/  LDG.E.64 R4, desc[UR16][R10.64] ;  /* 0x000000100a047981 */ /* 0x000ea2000c1e1b00 */
[----:B------:R-:W-:Y:S01]  /*13d0*/  MOV R9, UR20 ;  /* 0x0000001400097c02 */ /* 0x000fe20008000f00 */
[----:B------:R-:W-:Y:S02]  /*13e0*/  IMAD.U32 R6, RZ, RZ, UR10 ;  /* 0x0000000aff067e24 */ /* 0x000fe4000f8e00ff */
[----:B------:R-:W-:Y:S02]  /*13f0*/  IMAD.U32 R7, RZ, RZ, UR11 ;  /* 0x0000000bff077e24 */ /* 0x000fe4000f8e00ff */
[----:B------:R-:W-:-:S04]  /*1400*/  IMAD R9, R9, UR4, R2 ;  /* 0x0000000409097c24 */ /* 0x000fc8000f8e0202 */
[----:B------:R-:W-:-:S06]  /*1410*/  IMAD.WIDE.U32 R6, R9, 0x8, R6 ;  /* 0x0000000809067825 */ /* 0x000fcc00078e0006 */
[----:B------:R-:W3:Y:S01]  /*1420*/  LDG.E.64 R6, desc[UR16][R6.64] ;  /* 0x0000001006067981 */ /* 0x000ee2000c1e1b00 */
[----:B------:R-:W-:Y:S06]  /*1430*/  BAR.SYNC.DEFER_BLOCKING 0x0 ;  /* 0x0000000000007b1d */ /* 0x000fec0000010000 */
[----:B--2---:R-:W0:Y:S08]  /*1440*/  F2I.S64.F64.TRUNC R4, R4 ;  /* 0x0000000400047311 */ /* 0x004e30000030d900 */
[----:B0-----:R-:W3:Y:S02]  /*1450*/  I2F.F64.S64 R8, R4 ;  /* 0x0000000400087312 */ /* 0x001ee40000301c00 */
[----:B---3--:R-:W-:-:S11]  /*1460*/  DFMA R18, R6, R8, R18 ;  /* 0x000000080612722b */ /* 0x008fd60000000012 */
.L_x_23:
[----:B------:R-:W0:Y:S01]  /*1470*/  LDCU.64 UR10, c[0x0][0x390] ;  /* 0x00007200ff0a77ac */ /* 0x000e220008000a00 */
[----:B------:R-:W-:Y:S01]  /*1480*/  IMAD R3, R3, UR18, R0 ;  /* 0x0000001203037c24 */ /* 0x000fe2000f8e0200 */
[----:B------:R-:W-:-:S04]  /*1490*/  UIMAD UR6, UR6, UR18, UR7 ;  /* 0x00000012060672a4 */ /* 0x000fc8000f8e0207 */
[----:B0-----:R-:W-:Y:S02]  /*14a0*/  UIMAD.WIDE UR8, UR6, 0x8, UR10 ;  /* 0x00000008060878a5 */ /* 0x001fe4000f8e020a */
[----:B------:R-:W-:Y:S01]  /*14b0*/  MOV R4, UR10 ;  /* 0x0000000a00047c02 */ /* 0x000fe20008000f00 */
[----:B------:R-:W-:-:S04]  /*14c0*/  IMAD.U32 R5, RZ, RZ, UR11 ;  /* 0x0000000bff057e24 */ /* 0x000fc8000f8e00ff */
[----:B------:R-:W-:Y:S01]  /*14d0*/  IMAD.WIDE R2, R3, 0x8, R4 ;  /* 0x0000000803027825 */ /* 0x000fe200078e0204 */
[----:B------:R-:W-:-:S03]  /*14e0*/  MOV R11, UR9 ;  /* 0x00000009000b7c02 */ /* 0x000fc60008000f00 */
[----:B------:R-:W-:Y:S02]  /*14f0*/  IMAD.U32 R10, RZ, RZ, UR8 ;  /* 0x00000008ff0a7e24 */ /* 0x000fe4000f8e00ff */
[----:B------:R-:W2:Y:S04]  /*1500*/  LDG.E.64 R2, desc[UR16][R2.64] ;  /* 0x0000001002027981 */ /* 0x000ea8000c1e1b00 */
[----:B------:R-:W2:Y:S01]  /*1510*/  LDG.E.64 R4, desc[UR16][R10.64] ;  /* 0x000000100a047981 */ /* 0x000ea2000c1e1b00 */
[----:B------:R-:W-:Y:S01]  /*1520*/  IMAD.MOV.U32 R6, RZ, RZ, 0x1 ;  /* 0x00000001ff067424 */ /* 0x000fe200078e00ff */
[----:B------:R-:W-:Y:S01]  /*1530*/  FSETP.GEU.AND P1, PT, |R19|, 6.5827683646048100446e-37, PT ;  /* 0x036000001300780b */ /* 0x000fe20003f2e200 */
[----:B------:R-:W-:Y:S01]  /*1540*/  BSSY.RECONVERGENT B0, `(.L_x_28) ;  /* 0x0000014000007945 */ /* 0x000fe20003800200 */
[----:B--2---:R-:W-:-:S06]  /*1550*/  DFMA R4, R4, R2, RZ ;  /* 0x000000020404722b */ /* 0x004fcc00000000ff */
[----:B------:R-:W0:Y:S02]  /*1560*/  MUFU.RCP64H R7, R5 ;  /* 0x0000000500077308 */ /* 0x000e240000001800 */
[----:B0-----:R-:W-:-:S08]  /*1570*/  DFMA R8, -R4, R6, 1 ;  /* 0x3ff000000408742b */ /* 0x001fd00000000106 */
[----:B------:R-:W-:-:S08]  /*1580*/  DFMA R8, R8, R8, R8 ;  /* 0x000000080808722b */ /* 0x000fd00000000008 */
[----:B------:R-:W-:-:S08]  /*1590*/  DFMA R8, R6, R8, R6 ;  /* 0x000000080608722b */ /* 0x000fd00000000006 */
[----:B------:R-:W-:-:S08]  /*15a0*/  DFMA R6, -R4, R8, 1 ;  /* 0x3ff000000406742b */ /* 0x000fd00000000108 */
[----:B------:R-:W-:-:S08]  /*15b0*/  DFMA R6, R8, R6, R8 ;  /* 0x000000060806722b */ /* 0x000fd00000000008 */
[----:B------:R-:W-:-:S08]  /*15c0*/  DMUL R8, R6, R18 ;  /* 0x0000001206087228 */ /* 0x000fd00000000000 */
[----:B------:R-:W-:-:S08]  /*15d0*/  DFMA R2, -R4, R8, R18 ;  /* 0x000000080402722b */ /* 0x000fd00000000112 */
[----:B------:R-:W-:-:S10]  /*15e0*/  DFMA R2, R6, R2, R8 ;  /* 0x000000020602722b */ /* 0x000fd40000000008 */
[----:B------:R-:W-:-:S05]  /*15f0*/  FFMA R0, RZ, R5, R3 ;  /* 0x00000005ff007223 */ /* 0x000fca0000000003 */
[----:B------:R-:W-:-:S13]  /*1600*/  FSETP.GT.AND P0, PT, |R0|, 1.469367938527859385e-39, PT ;  /* 0x001000000000780b */ /* 0x000fda0003f04200 */
[----:B------:R-:W-:Y:S05]  /*1610*/  @P0 BRA P1, `(.L_x_29) ;  /* 0x0000000000180947 */ /* 0x000fea0000800000 */
[----:B------:R-:W-:Y:S01]  /*1620*/  IMAD.MOV.U32 R6, RZ, RZ, R18 ;  /* 0x000000ffff067224 */ /* 0x000fe200078e0012 */
[----:B------:R-:W-:Y:S02]  /*1630*/  MOV R7, R19 ;  /* 0x0000001300077202 */ /* 0x000fe40000000f00 */
[----:B------:R-:W-:-:S07]  /*1640*/  MOV R0, 0x1660 ;  /* 0x0000166000007802 */ /* 0x000fce0000000f00 */
[----:B------:R-:W-:Y:S05]  /*1650*/  CALL.REL.NOINC `($__internal_1_$__cuda_sm20_div_rn_f64_full) ;  /* 0x0000000c00047944 */ /* 0x000fea0003c00000 */
[----:B------:R-:W-:Y:S02]  /*1660*/  IMAD.MOV.U32 R2, RZ, RZ, R8 ;  /* 0x000000ffff027224 */ /* 0x000fe400078e0008 */
[----:B------:R-:W-:-:S07]  /*1670*/  IMAD.MOV.U32 R3, RZ, RZ, R9 ;  /* 0x000000ffff037224 */ /* 0x000fce00078e0009 */
.L_x_29:
[----:B------:R-:W-:Y:S05]  /*1680*/  BSYNC.RECONVERGENT B0 ;  /* 0x0000000000007941 */ /* 0x000fea0003800200 */
.L_x_28:
[----:B------:R-:W-:Y:S01]  /*1690*/  DSETP.GE.AND P0, PT, R2, 1, PT ;  /* 0x3ff000000200742a */ /* 0x000fe20003f06000 */
[----:B------:R-:W-:Y:S01]  /*16a0*/  BSSY.RECONVERGENT B0, `(.L_x_30) ;  /* 0x0000089000007945 */ /* 0x000fe20003800200 */
[----:B------:R-:W-:-:S12]  /*16b0*/  CS2R R4, SRZ ;  /* 0x0000000000047805 */ /* 0x000fd8000001ff00 */
[----:B------:R-:W-:Y:S05]  /*16c0*/  @P0 BRA `(.L_x_31) ;  /* 0x0000000800180947 */ /* 0x000fea0003800000 */
[----:B------:R-:W-:Y:S01]  /*16d0*/  DADD R4, -RZ, |R2| ;  /* 0x00000000ff047229 */ /* 0x000fe20000000502 */
[----:B------:R-:W-:Y:S09]  /*16e0*/  BSSY.RECONVERGENT B1, `(.L_x_32) ;  /* 0x0000080000017945 */ /* 0x000ff20003800200 */
[----:B------:R-:W-:-:S13]  /*16f0*/  ISETP.GT.AND P0, PT, R5, 0x3fe26665, PT ;  /* 0x3fe266650500780c */ /* 0x000fda0003f04270 */
[----:B------:R-:W-:Y:S05]  /*1700*/  @P0 BRA `(.L_x_33) ;  /* 0x0000000000d40947 */ /* 0x000fea0003800000 */
[----:B------:R-:W-:Y:S01]  /*1710*/  DMUL R4, R2, R2 ;  /* 0x0000000202047228 */ /* 0x000fe20000000000 */
[----:B------:R-:W-:Y:S01]  /*1720*/  MOV R6, 0x180754af ;  /* 0x180754af00067802 */ /* 0x000fe20000000f00 */
[----:B------:R-:W-:Y:S01]  /*1730*/  IMAD.MOV.U32 R7, RZ, RZ, 0x3fb3823b ;  /* 0x3fb3823bff077424 */ /* 0x000fe200078e00ff */
[----:B------:R-:W-:Y:S01]  /*1740*/  UMOV UR8, 0xdc1895e9 ;  /* 0xdc1895e900087882 */ /* 0x000fe20000000000 */
[----:B------:R-:W-:Y:S01]  /*1750*/  UMOV UR9, 0x3fb0066b ;  /* 0x3fb0066b00097882 */ /* 0x000fe20000000000 */
[----:B------:R-:W-:-:S03]  /*1760*/  ISETP.GT.AND P0, PT, R3, -0x1, PT ;  /* 0xffffffff0300780c */ /* 0x000fc60003f04270 */
[----:B------:R-:W-:Y:S01]  /*1770*/  DFMA R6, R4, UR8, -R6 ;  /* 0x0000000804067c2b */ /* 0x000fe20008000806 */
[----:B------:R-:W-:Y:S01]  /*1780*/  UMOV UR8, 0xcc2f79ae ;  /* 0xcc2f79ae00087882 */ /* 0x000fe20000000000 */
[----:B------:R-:W-:-:S06]  /*1790*/  UMOV UR9, 0x3fb11e52 ;  /* 0x3fb11e5200097882 */ /* 0x000fcc0000000000 */
[----:B------:R-:W-:Y:S01]  /*17a0*/  DFMA R6, R4, R6, UR8 ;  /* 0x0000000804067e2b */ /* 0x000fe20008000006 */
[----:B------:R-:W-:Y:S01]  /*17b0*/  UMOV UR8, 0x3526861b ;  /* 0x3526861b00087882 */ /* 0x000fe20000000000 */
[----:B------:R-:W-:-:S06]  /*17c0*/  UMOV UR9, 0x3f924eaf ;  /* 0x3f924eaf00097882 */ /* 0x000fcc0000000000 */
[----:B------:R-:W-:Y:S01]  /*17d0*/  DFMA R6, R4, R6, -UR8 ;  /* 0x8000000804067e2b */ /* 0x000fe20008000006 */
[----:B------:R-:W-:Y:S01]  /*17e0*/  UMOV UR8, 0xa31e6cb7 ;  /* 0xa31e6cb700087882 */ /* 0x000fe20000000000 */
[----:B------:R-:W-:-:S06]  /*17f0*/  UMOV UR9, 0x3f91df02 ;  /* 0x3f91df0200097882 */ /* 0x000fcc0000000000 */
[----:B------:R-:W-:Y:S01]  /*1800*/  DFMA R6, R4, R6, UR8 ;  /* 0x0000000804067e2b */ /* 0x000fe20008000006 */
        /* <DEDUP_REMOVED lines=26> */
[----:B------:R-:W-:Y:S01]  /*19b0*/  DMUL R6, R4, R6 ;  /* 0x0000000604067228 */ /* 0x000fe20000000000 */
[----:B------:R-:W-:Y:S02]  /*19c0*/  @P0 IMAD.MOV.U32 R4, RZ, RZ, 0x33145c07 ;  /* 0x33145c07ff040424 */ /* 0x000fe400078e00ff */
[----:B------:R-:W-:-:S05]  /*19d0*/  @P0 IMAD.MOV.U32 R5, RZ, RZ, 0x3c91a626 ;  /* 0x3c91a626ff050424 */ /* 0x000fca00078e00ff */
[----:B------:R-:W-:Y:S01]  /*19e0*/  DFMA R6, R6, |R2|, |R2| ;  /* 0x400000020606722b */ /* 0x000fe20000000402 */
[----:B------:R-:W-:Y:S01]  /*19f0*/  @!P0 IMAD.MOV.U32 R2, RZ, RZ, 0x33145c07 ;  /* 0x33145c07ff028424 */ /* 0x000fe200078e00ff */
[----:B------:R-:W-:-:S06]  /*1a00*/  @!P0 MOV R3, 0x3c91a626 ;  /* 0x3c91a62600038802 */ /* 0x000fcc0000000f00 */
[C---:B------:R-:W-:Y:S02]  /*1a10*/  @P0 DADD R4, R6.reuse, -R4 ;  /* 0x0000000006040229 */ /* 0x040fe40000000804 */
[----:B------:R-:W-:-:S08]  /*1a20*/  @!P0 DADD R2, R6, R2 ;  /* 0x0000000006028229 */ /* 0x000fd00000000002 */
[----:B------:R-:W-:Y:S02]  /*1a30*/  @!P0 DADD R2, R2, UR8 ;  /* 0x0000000802028e29 */ /* 0x000fe40008000000 */
[----:B------:R-:W-:Y:S01]  /*1a40*/  @P0 DADD R2, -R4, UR8 ;  /* 0x0000000804020e29 */ /* 0x000fe20008000100 */
[----:B------:R-:W-:Y:S10]  /*1a50*/  BRA `(.L_x_34) ;  /* 0x0000000400207947 */ /* 0x000ff40003800000 */
.L_x_33:
[----:B------:R-:W-:Y:S01]  /*1a60*/  DADD R4, -|R2|, 1 ;  /* 0x3ff0000002047429 */ /* 0x000fe20000000300 */
[----:B------:R-:W-:Y:S01]  /*1a70*/  MOV R6, 0x66faac4b ;  /* 0x66faac4b00067802 */ /* 0x000fe20000000f00 */
[----:B------:R-:W-:Y:S01]  /*1a80*/  IMAD.MOV.U32 R7, RZ, RZ, 0x3ebac2fe ;  /* 0x3ebac2feff077424 */ /* 0x000fe200078e00ff */
[----:B------:R-:W-:Y:S01]  /*1a90*/  UMOV UR8, 0x71155f70 ;  /* 0x71155f7000087882 */ /* 0x000fe20000000000 */
[----:B------:R-:W-:-:S04]  /*1aa0*/  UMOV UR9, 0x3ec715b3 ;  /* 0x3ec715b300097882 */ /* 0x000fc80000000000 */
[----:B------:R-:W-:Y:S01]  /*1ab0*/  DFMA R6, R4, UR8, -R6 ;  /* 0x0000000804067c2b */ /* 0x000fe20008000806 */
[----:B------:R-:W-:Y:S01]  /*1ac0*/  UMOV UR8, 0x8efcd9b8 ;  /* 0x8efcd9b800087882 */ /* 0x000fe20000000000 */
[----:B------:R-:W-:Y:S01]  /*1ad0*/  UMOV UR9, 0x3ed9a9b8 ;  /* 0x3ed9a9b800097882 */ /* 0x000fe20000000000 */
[----:B------:R-:W-:-:S05]  /*1ae0*/  ISETP.GE.AND P0, PT, R5, 0x1, PT ;  /* 0x000000010500780c */ /* 0x000fca0003f06270 */
[----:B------:R-:W-:Y:S01]  /*1af0*/  DFMA R6, R4, R6, UR8 ;  /* 0x0000000804067e2b */ /* 0x000fe20008000006 */
[----:B------:R-:W-:Y:S01]  /*1b00*/  UMOV UR8, 0xa8a0c4c3 ;  /* 0xa8a0c4c300087882 */ /* 0x000fe20000000000 */
[----:B------:R-:W-:-:S06]  /*1b10*/  UMOV UR9, 0x3edd0f40 ;  /* 0x3edd0f4000097882 */ /* 0x000fcc0000000000 */
[----:B------:R-:W-:Y:S01]  /*1b20*/  DFMA R8, R4, R6, UR8 ;  /* 0x0000000804087e2b */ /* 0x000fe20008000006 */
[----:B------:R-:W-:Y:S01]  /*1b30*/  UMOV UR8, 0xfa9e0e1f ;  /* 0xfa9e0e1f00087882 */ /* 0x000fe20000000000 */
[----:B------:R-:W-:Y:S01]  /*1b40*/  UMOV UR9, 0x3ef46d4c ;  /* 0x3ef46d4c00097882 */ /* 0x000fe20000000000 */
[----:B------:R-:W-:Y:S01]  /*1b50*/  VIADD R7, R5, 0xfff00000 ;  /* 0xfff0000005077836 */ /* 0x000fe20000000000 */
[----:B------:R-:W-:-:S04]  /*1b60*/  MOV R6, R4 ;  /* 0x0000000400067202 */ /* 0x000fc80000000f00 */
[----:B------:R-:W-:Y:S01]  /*1b70*/  DFMA R10, R4, R8, UR8 ;  /* 0x00000008040a7e2b */ /* 0x000fe20008000008 */
[----:B------:R-:W-:Y:S01]  /*1b80*/  UMOV UR8, 0x8d1e2422 ;  /* 0x8d1e242200087882 */ /* 0x000fe20000000000 */
[----:B------:R-:W-:Y:S01]  /*1b90*/  UMOV UR9, 0x3f079c16 ;  /* 0x3f079c1600097882 */ /* 0x000fe20000000000 */
[----:B------:R-:W0:Y:S01]  /*1ba0*/  MUFU.RSQ64H R9, R7 ;  /* 0x0000000700097308 */ /* 0x000e220000001c00 */
[----:B------:R-:W-:-:S04]  /*1bb0*/  IMAD.MOV.U32 R8, RZ, RZ, RZ ;  /* 0x000000ffff087224 */ /* 0x000fc800078e00ff */
[----:B------:R-:W-:Y:S01]  /*1bc0*/  DFMA R10, R4, R10, UR8 ;  /* 0x00000008040a7e2b */ /* 0x000fe2000800000a */
[----:B------:R-:W-:Y:S01]  /*1bd0*/  UMOV UR8, 0xc3bca540 ;  /* 0xc3bca54000087882 */ /* 0x000fe20000000000 */
[----:B------:R-:W-:-:S06]  /*1be0*/  UMOV UR9, 0x3f1c9a88 ;  /* 0x3f1c9a8800097882 */ /* 0x000fcc0000000000 */
[----:B------:R-:W-:Y:S01]  /*1bf0*/  DFMA R10, R4, R10, UR8 ;  /* 0x00000008040a7e2b */ /* 0x000fe2000800000a */
[----:B------:R-:W-:Y:S01]  /*1c00*/  UMOV UR8, 0x4bd476df ;  /* 0x4bd476df00087882 */ /* 0x000fe20000000000 */
[----:B------:R-:W-:Y:S01]  /*1c10*/  UMOV UR9, 0x3f31c4e6 ;  /* 0x3f31c4e600097882 */ /* 0x000fe20000000000 */
[----:B0-----:R-:W-:-:S05]  /*1c20*/  DMUL R12, R6, R8 ;  /* 0x00000008060c7228 */ /* 0x001fca0000000000 */
[----:B------:R-:W-:Y:S01]  /*1c30*/  DFMA R16, R4, R10, UR8 ;  /* 0x0000000804107e2b */ /* 0x000fe2000800000a */
[----:B------:R-:W-:Y:S01]  /*1c40*/  UMOV UR8, 0x60009c8f ;  /* 0x60009c8f00087882 */ /* 0x000fe20000000000 */
[----:B------:R-:W-:Y:S01]  /*1c50*/  UMOV UR9, 0x3f46e8ba ;  /* 0x3f46e8ba00097882 */ /* 0x000fe20000000000 */
[----:B------:R-:W-:Y:S01]  /*1c60*/  IADD3 R11, PT, PT, R9, -0x100000, RZ ;  /* 0xfff00000090b7810 */ /* 0x000fe20007ffe0ff */
[----:B------:R-:W-:Y:S01]  /*1c70*/  DFMA R14, R12, -R12, R6 ;  /* 0x8000000c0c0e722b */ /* 0x000fe20000000006 */
[----:B------:R-:W-:-:S03]  /*1c80*/  IMAD.MOV.U32 R10, RZ, RZ, RZ ;  /* 0x000000ffff0a7224 */ /* 0x000fc600078e00ff */
[----:B------:R-:W-:Y:S01]  /*1c90*/  DFMA R16, R4, R16, UR8 ;  /* 0x0000000804107e2b */ /* 0x000fe20008000010 */
[----:B------:R-:W-:Y:S01]  /*1ca0*/  UMOV UR8, 0xc62b05a2 ;  /* 0xc62b05a200087882 */ /* 0x000fe20000000000 */
[----:B------:R-:W-:Y:S02]  /*1cb0*/  UMOV UR9, 0x3f5f1c71 ;  /* 0x3f5f1c7100097882 */ /* 0x000fe40000000000 */
[----:B------:R-:W-:-:S04]  /*1cc0*/  DFMA R14, R10, R14, R12 ;  /* 0x0000000e0a0e722b */ /* 0x000fc8000000000c */
[----:B------:R-:W-:Y:S01]  /*1cd0*/  DFMA R16, R4, R16, UR8 ;  /* 0x0000000804107e2b */ /* 0x000fe20008000010 */
[----:B------:R-:W-:Y:S01]  /*1ce0*/  UMOV UR8, 0xb6dc9f2c ;  /* 0xb6dc9f2c00087882 */ /* 0x000fe20000000000 */
[----:B------:R-:W-:Y:S02]  /*1cf0*/  UMOV UR9, 0x3f76db6d ;  /* 0x3f76db6d00097882 */ /* 0x000fe40000000000 */
[-C--:B------:R-:W-:Y:S02]  /*1d00*/  DFMA R8, R8, -R14.reuse, 1 ;  /* 0x3ff000000808742b */ /* 0x080fe4000000080e */
[----:B------:R-:W-:Y:S02]  /*1d10*/  DFMA R6, R14, -R14, R6 ;  /* 0x8000000e0e06722b */ /* 0x000fe40000000006 */
[----:B------:R-:W-:Y:S01]  /*1d20*/  DFMA R16, R4, R16, UR8 ;  /* 0x0000000804107e2b */ /* 0x000fe20008000010 */
[----:B------:R-:W-:Y:S01]  /*1d30*/  UMOV UR8, 0x3333329c ;  /* 0x3333329c00087882 */ /* 0x000fe20000000000 */
[----:B------:R-:W-:-:S02]  /*1d40*/  UMOV UR9, 0x3f933333 ;  /* 0x3f93333300097882 */ /* 0x000fc40000000000 */
[----:B------:R-:W-:-:S04]  /*1d50*/  DFMA R8, R10, R8, R10 ;  /* 0x000000080a08722b */ /* 0x000fc8000000000a */
[----:B------:R-:W-:Y:S01]  /*1d60*/  DFMA R16, R4, R16, UR8 ;  /* 0x0000000804107e2b */ /* 0x000fe20008000010 */
[----:B------:R-:W-:Y:S01]  /*1d70*/  UMOV UR8, 0x55555555 ;  /* 0x5555555500087882 */ /* 0x000fe20000000000 */
[----:B------:R-:W-:Y:S02]  /*1d80*/  UMOV UR9, 0x3fb55555 ;  /* 0x3fb5555500097882 */ /* 0x000fe40000000000 */
[----:B------:R-:W-:Y:S02]  /*1d90*/  DFMA R6, R8, R6, R14 ;  /* 0x000000060806722b */ /* 0x000fe4000000000e */
[----:B------:R-:W-:Y:S02]  /*1da0*/  DMUL R8, RZ, |R2| ;  /* 0x40000002ff087228 */ /* 0x000fe40000000000 */
[----:B------:R-:W-:Y:S01]  /*1db0*/  DFMA R16, R4, R16, UR8 ;  /* 0x0000000804107e2b */ /* 0x000fe20008000010 */
[----:B------:R-:W-:Y:S01]  /*1dc0*/  UMOV UR8, 0x33145c07 ;  /* 0x33145c0700087882 */ /* 0x000fe20000000000 */
[----:B------:R-:W-:-:S04]  /*1dd0*/  UMOV UR9, 0x3ca1a626 ;  /* 0x3ca1a62600097882 */ /* 0x000fc80000000000 */
[----:B------:R-:W-:Y:S02]  /*1de0*/  IADD3 R7, PT, PT, R7, 0x100000, RZ ;  /* 0x0010000007077810 */ /* 0x000fe40007ffe0ff */
[----:B------:R-:W-:-:S08]  /*1df0*/  DMUL R16, R4, R16 ;  /* 0x0000001004107228 */ /* 0x000fd00000000000 */
[----:B------:R-:W-:-:S10]  /*1e00*/  DFMA R16, R6, R16, R6 ;  /* 0x000000100610722b */ /* 0x000fd40000000006 */
[----:B------:R-:W-:Y:S02]  /*1e10*/  FSEL R8, R8, R16, !P0 ;  /* 0x0000001008087208 */ /* 0x000fe40004000000 */
[----:B------:R-:W-:Y:S02]  /*1e20*/  FSEL R9, R9, R17, !P0 ;  /* 0x0000001109097208 */ /* 0x000fe40004000000 */
[----:B------:R-:W-:-:S04]  /*1e30*/  ISETP.GE.AND P0, PT, R5, RZ, PT ;  /* 0x000000ff0500720c */ /* 0x000fc80003f06270 */
[----:B------:R-:W-:-:S10]  /*1e40*/  DMUL R6, R8, +INF ;  /* 0x7ff0000008067828 */ /* 0x000fd40000000000 */
[----:B------:R-:W-:Y:S02]  /*1e50*/  FSEL R6, R6, R8, !P0 ;  /* 0x0000000806067208 */ /* 0x000fe40004000000 */
[----:B------:R-:W-:Y:S02]  /*1e60*/  FSEL R7, R7, R9, !P0 ;  /* 0x0000000907077208 */ /* 0x000fe40004000000 */
[----:B------:R-:W-:-:S04]  /*1e70*/  ISETP.GE.AND P0, PT, R3, RZ, PT ;  /* 0x000000ff0300720c */ /* 0x000fc80003f06270 */
[----:B------:R-:W-:Y:S01]  /*1e80*/  DADD R4, R6, -UR8 ;  /* 0x8000000806047e29 */ /* 0x000fe20008000000 */
[----:B------:R-:W-:Y:S01]  /*1e90*/  UMOV UR8, 0x54442d18 ;  /* 0x54442d1800087882 */ /* 0x000fe20000000000 */
[----:B------:R-:W-:-:S06]  /*1ea0*/  UMOV UR9, 0x400921fb ;  /* 0x400921fb00097882 */ /* 0x000fcc0000000000 */
[----:B------:R-:W-:-:S10]  /*1eb0*/  DADD R4, -R4, UR8 ;  /* 0x0000000804047e29 */ /* 0x000fd40008000100 */
[----:B------:R-:W-:Y:S02]  /*1ec0*/  FSEL R2, R4, R6, !P0 ;  /* 0x0000000604027208 */ /* 0x000fe40004000000 */
[----:B------:R-:W-:-:S07]  /*1ed0*/  FSEL R3, R5, R7, !P0 ;  /* 0x0000000705037208 */ /* 0x000fce0004000000 */
.L_x_34:
[----:B------:R-:W-:Y:S05]  /*1ee0*/  BSYNC.RECONVERGENT B1 ;  /* 0x0000000000017941 */ /* 0x000fea0003800200 */
.L_x_32:
[----:B------:R-:W-:Y:S02]  /*1ef0*/  DADD R4, -RZ, -R2 ;  /* 0x00000000ff047229 */ /* 0x000fe40000000902 */
[----:B------:R-:W-:-:S08]  /*1f00*/  DSETP.GEU.AND P0, PT, R2, RZ, PT ;  /* 0x000000ff0200722a */ /* 0x000fd00003f0e000 */
[----:B------:R-:W-:Y:S02]  /*1f10*/  FSEL R4, R4, R2, !P0 ;  /* 0x0000000204047208 */ /* 0x000fe40004000000 */
[----:B------:R-:W-:-:S07]  /*1f20*/  FSEL R5, R5, R3, !P0 ;  /* 0x0000000305057208 */ /* 0x000fce0004000000 */
.L_x_31:
[----:B------:R-:W-:Y:S05]  /*1f30*/  BSYNC.RECONVERGENT B0 ;  /* 0x0000000000007941 */ /* 0x000fea0003800200 */
.L_x_30:
[----:B------:R-:W0:Y:S01]  /*1f40*/  S2R R0, SR_TID.X ;  /* 0x0000000000007919 */ /* 0x000e220000002100 */
[----:B------:R-:W1:Y:S01]  /*1f50*/  LDC.64 R2, c[0x0][0x3b8] ;  /* 0x0000ee00ff027b82 */ /* 0x000e620000000a00 */
[----:B------:R-:W0:Y:S01]  /*1f60*/  LDCU UR4, c[0x0][0x3a4] ;  /* 0x00007480ff0477ac */ /* 0x000e220008000800 */
[----:B------:R-:W0:Y:S02]  /*1f70*/  S2R R7, SR_TID.Y ;  /* 0x0000000000077919 */ /* 0x000e240000002200 */
[----:B0-----:R-:W-:-:S04]  /*1f80*/  IMAD R9, R7, UR4, R0 ;  /* 0x0000000407097c24 */ /* 0x001fc8000f8e0200 */
[----:B------:R-:W0:Y:S01]  /*1f90*/  S2UR UR8, SR_CgaCtaId ;  /* 0x00000000000879c3 */ /* 0x000e220000008800 */
[----:B------:R-:W-:Y:S01]  /*1fa0*/  LOP3.LUT P1, RZ, R0, R7, RZ, 0xfc, !PT ;  /* 0x0000000700ff7212 */ /* 0x000fe2000782fcff */
[----:B------:R-:W-:Y:S01]  /*1fb0*/  UMOV UR7, 0x400 ;  /* 0x0000040000077882 */ /* 0x000fe20000000000 */
[----:B-1----:R-:W-:Y:S01]  /*1fc0*/  IMAD.WIDE R2, R9, 0x8, R2 ;  /* 0x0000000809027825 */ /* 0x002fe200078e0202 */
[----:B------:R-:W1:Y:S05]  /*1fd0*/  LDCU UR4, c[0x0][0x3c8] ;  /* 0x00007900ff0477ac */ /* 0x000e6a0008000800 */
[----:B------:R-:W2:Y:S05]  /*1fe0*/  LDG.E.64 R2, desc[UR16][R2.64] ;  /* 0x0000001002027981 */ /* 0x000eaa000c1e1b00 */
[----:B------:R-:W3:Y:S01]  /*1ff0*/  @!P1 S2R R7, SR_CgaCtaId ;  /* 0x0000000000079919 */ /* 0x000ee20000008800 */
[----:B------:R-:W-:Y:S01]  /*2000*/  @!P1 MOV R0, 0x400 ;  /* 0x0000040000009802 */ /* 0x000fe20000000f00 */
[----:B-1----:R-:W-:-:S02]  /*2010*/  UIADD3 UR4, UPT, UPT, UR4, 0x1, URZ ;  /* 0x0000000104047890 */ /* 0x002fc4000fffe0ff */
[----:B0-----:R-:W-:Y:S02]  /*2020*/  ULEA UR7, UR8, UR7, 0x18 ;  /* 0x0000000708077291 */ /* 0x001fe4000f8ec0ff */
[----:B------:R-:W-:-:S04]  /*2030*/  UISETP.GE.U32.AND UP0, UPT, UR4, 0x3, UPT ;  /* 0x000000030400788c */ /* 0x000fc8000bf06070 */
[----:B------:R-:W-:Y:S02]  /*2040*/  LEA R11, R9, UR7, 0x3 ;  /* 0x00000007090b7c11 */ /* 0x000fe4000f8e18ff */
[----:B---3--:R-:W-:Y:S01]  /*2050*/  @!P1 LEA R7, R7, R0, 0x18 ;  /* 0x0000000007079211 */ /* 0x008fe200078ec0ff */
[----:B--2---:R-:W-:-:S07]  /*2060*/  DMUL R4, R2, R4 ;  /* 0x0000000402047228 */ /* 0x004fce0000000000 */
[----:B------:R0:W-:Y:S01]  /*2070*/  STS.64 [R11], R4 ;  /* 0x000000040b007388 */ /* 0x0001e20000000a00 */
[----:B------:R-:W-:Y:S06]  /*2080*/  BAR.SYNC.DEFER_BLOCKING 0x0 ;  /* 0x0000000000007b1d */ /* 0x000fec0000010000 */
[----:B------:R-:W-:Y:S05]  /*2090*/  BRA.U !UP0, `(.L_x_35) ;  /* 0x0000000108407547 */ /* 0x000fea000b800000 */
[----:B------:R-:W1:Y:S02]  /*20a0*/  LDCU UR4, c[0x0][0x3a4] ;  /* 0x00007480ff0477ac */ /* 0x000e640008000800 */
[----:B-1----:R-:W-:-:S12]  /*20b0*/  UIMAD UR4, UR4, UR4, URZ ;  /* 0x00000004040472a4 */ /* 0x002fd8000f8e02ff */
.L_x_36:
[C---:B------:R-:W-:Y:S01]  /*20c0*/  VIADD R0, R9.reuse, UR5 ;  /* 0x0000000509007c36 */ /* 0x040fe20008000000 */
[----:B------:R-:W-:Y:S02]  /*20d0*/  UISETP.GT.U32.AND UP0, UPT, UR5, 0x1, UPT ;  /* 0x000000010500788c */ /* 0x000fe4000bf04070 */
[----:B------:R-:W-:Y:S02]  /*20e0*/  USHF.R.U32.HI UR7, URZ, 0x1, UR5 ;  /* 0x00000001ff077899 */ /* 0x000fe40008011605 */
[----:B------:R-:W-:Y:S02]  /*20f0*/  ISETP.GE.U32.AND P0, PT, R0, UR4, PT ;  /* 0x0000000400007c0c */ /* 0x000fe4000bf06070 */
[----:B------:R-:W-:Y:S02]  /*2100*/  MOV R0, UR5 ;  /* 0x0000000500007c02 */ /* 0x000fe40008000f00 */
[----:B------:R-:W-:Y:S01]  /*2110*/  ISETP.GE.U32.OR P0, PT, R9, UR5, P0 ;  /* 0x0000000509007c0c */ /* 0x000fe20008706470 */
[----:B------:R-:W-:-:S12]  /*2120*/  UMOV UR5, UR7 ;  /* 0x0000000700057c82 */ /* 0x000fd80008000000 */
[----:B------:R-:W-:Y:S01]  /*2130*/  @!P0 IMAD R0, R0, 0x8, R11 ;  /* 0x0000000800008824 */ /* 0x000fe200078e020b */
[----:B0-----:R-:W-:Y:S04]  /*2140*/  @!P0 LDS.64 R4, [R11] ;  /* 0x000000000b048984 */ /* 0x001fe80000000a00 */
[----:B-1----:R-:W0:Y:S02]  /*2150*/  @!P0 LDS.64 R2, [R0] ;  /* 0x0000000000028984 */ /* 0x002e240000000a00 */
[----:B0-----:R-:W-:-:S07]  /*2160*/  @!P0 DADD R2, R2, R4 ;  /* 0x0000000002028229 */ /* 0x001fce0000000004 */
[----:B------:R1:W-:Y:S01]  /*2170*/  @!P0 STS.64 [R11], R2 ;  /* 0x000000020b008388 */ /* 0x0003e20000000a00 */
[----:B------:R-:W-:Y:S06]  /*2180*/  BAR.SYNC.DEFER_BLOCKING 0x0 ;  /* 0x0000000000007b1d */ /* 0x000fec0000010000 */
[----:B------:R-:W-:Y:S05]  /*2190*/  BRA.U UP0, `(.L_x_36) ;  /* 0xfffffffd00c87547 */ /* 0x000fea000b83ffff */
.L_x_35:
[----:B------:R-:W-:Y:S01]  /*21a0*/  BAR.SYNC.DEFER_BLOCKING 0x0 ;  /* 0x0000000000007b1d */ /* 0x000fe20000010000 */
[----:B------:R-:W-:-:S07]  /*21b0*/  MOV R9, UR6 ;  /* 0x0000000600097c02 */ /* 0x000fce0008000f00 */
[----:B0-----:R-:W0:Y:S01]  /*21c0*/  @!P1 LDC.64 R4, c[0x0][0x388] ;  /* 0x0000e200ff049b82 */ /* 0x001e220000000a00 */
[----:B-1----:R-:W1:Y:S01]  /*21d0*/  @!P1 LDS.64 R2, [R7] ;  /* 0x0000000007029984 */ /* 0x002e620000000a00 */
[----:B0-----:R-:W-:-:S05]  /*21e0*/  @!P1 IMAD.WIDE R4, R9, 0x8, R4 ;  /* 0x0000000809049825 */ /* 0x001fca00078e0204 */
[----:B-1----:R0:W-:Y:S01]  /*21f0*/  @!P1 STG.E.64 desc[UR16][R4.64], R2 ;  /* 0x0000000204009986 */ /* 0x0021e2000c101b10 */
[----:B------:R-:W-:Y:S05]  /*2200*/  @!P1 EXIT ;  /* 0x000000000000994d */ /* 0x000fea0003800000 */
[----:B------:R-:W1:Y:S02]  /*2210*/  LDCU.64 UR4, c[0x0][0x388] ;  /* 0x00007100ff0477ac */ /* 0x000e640008000a00 */
[----:B-1----:R-:W-:-:S06]  /*2220*/  UIMAD.WIDE UR4, UR6, 0x8, UR4 ;  /* 0x00000008060478a5 */ /* 0x002fcc000f8e0204 */
[----:B0-----:R-:W-:Y:S01]  /*2230*/  IMAD.U32 R2, RZ, RZ, UR4 ;  /* 0x00000004ff027e24 */ /* 0x001fe2000f8e00ff */
[----:B------:R-:W-:-:S05]  /*2240*/  MOV R3, UR5 ;  /* 0x0000000500037c02 */ /* 0x000fca0008000f00 */
[----:B------:R-:W-:Y:S01]  /*2250*/  STG.E.64 desc[UR16][R2.64], RZ ;  /* 0x000000ff02007986 */ /* 0x000fe2000c101b10 */
[----:B------:R-:W-:Y:S05]  /*2260*/  EXIT ;  /* 0x000000000000794d */ /* 0x000fea0003800000 */
        .weak           $__internal_1_$__cuda_sm20_div_rn_f64_full
        .type           $__internal_1_$__cuda_sm20_div_rn_f64_full,@function
        .size           $__internal_1_$__cuda_sm20_div_rn_f64_full,(.L_x_51 - $__internal_1_$__cuda_sm20_div_rn_f64_full)
$__internal_1_$__cuda_sm20_div_rn_f64_full:
[C---:B------:R-:W-:Y:S01]  /*2270*/  FSETP.GEU.AND P0, PT, |R5|.reuse, 1.469367938527859385e-39, PT ;  /* 0x001000000500780b */ /* 0x040fe20003f0e200 */
[----:B------:R-:W-:Y:S01]  /*2280*/  BSSY.RECONVERGENT B1, `(.L_x_37) ;  /* 0x0000057000017945 */ /* 0x000fe20003800200 */
[----:B------:R-:W-:Y:S02]  /*2290*/  LOP3.LUT R2, R5, 0x800fffff, RZ, 0xc0, !PT ;  /* 0x800fffff05027812 */ /* 0x000fe400078ec0ff */
[C---:B------:R-:W-:Y:S02]  /*22a0*/  FSETP.GEU.AND P2, PT, |R7|.reuse, 1.469367938527859385e-39, PT ;  /* 0x001000000700780b */ /* 0x040fe40003f4e200 */
[----:B------:R-:W-:Y:S01]  /*22b0*/  LOP3.LUT R3, R2, 0x3ff00000, RZ, 0xfc, !PT ;  /* 0x3ff0000002037812 */ /* 0x000fe200078efcff */
[----:B------:R-:W-:Y:S01]  /*22c0*/  IMAD.MOV.U32 R2, RZ, RZ, R4 ;  /* 0x000000ffff027224 */ /* 0x000fe200078e0004 */
[----:B------:R-:W-:Y:S02]  /*22d0*/  MOV R10, 0x1 ;  /* 0x00000001000a7802 */ /* 0x000fe40000000f00 */
[----:B------:R-:W-:-:S03]  /*22e0*/  LOP3.LUT R8, R7, 0x7ff00000, RZ, 0xc0, !PT ;  /* 0x7ff0000007087812 */ /* 0x000fc600078ec0ff */
[----:B------:R-:W-:-:S04]  /*22f0*/  @!P0 DMUL R2, R4, 8.98846567431157953865e+307 ;  /* 0x7fe0000004028828 */ /* 0x000fc80000000000 */
[----:B------:R-:W-:Y:S02]  /*2300*/  @!P2 LOP3.LUT R9, R5, 0x7ff00000, RZ, 0xc0, !PT ;  /* 0x7ff000000509a812 */ /* 0x000fe400078ec0ff */
[----:B------:R-:W0:Y:S02]  /*2310*/  MUFU.RCP64H R11, R3 ;  /* 0x00000003000b7308 */ /* 0x000e240000001800 */
[----:B------:R-:W-:Y:S01]  /*2320*/  @!P2 ISETP.GE.U32.AND P3, PT, R8, R9, PT ;  /* 0x000000090800a20c */ /* 0x000fe20003f66070 */
[----:B------:R-:W-:Y:S01]  /*2330*/  IMAD.MOV.U32 R9, RZ, RZ, 0x1ca00000 ;  /* 0x1ca00000ff097424 */ /* 0x000fe200078e00ff */
[----:B0-----:R-:W-:-:S08]  /*2340*/  DFMA R12, R10, -R2, 1 ;  /* 0x3ff000000a0c742b */ /* 0x001fd00000000802 */
[----:B------:R-:W-:Y:S01]  /*2350*/  DFMA R14, R12, R12, R12 ;  /* 0x0000000c0c0e722b */ /* 0x000fe2000000000c */
[----:B------:R-:W-:-:S04]  /*2360*/  LOP3.LUT R13, R5, 0x7ff00000, RZ, 0xc0, !PT ;  /* 0x7ff00000050d7812 */ /* 0x000fc800078ec0ff */
[----:B------:R-:W-:-:S03]  /*2370*/  ISETP.GE.U32.AND P1, PT, R8, R13, PT ;  /* 0x0000000d0800720c */ /* 0x000fc60003f26070 */
[----:B------:R-:W-:Y:S01]  /*2380*/  DFMA R16, R10, R14, R10 ;  /* 0x0000000e0a10722b */ /* 0x000fe2000000000a */
[C---:B------:R-:W-:Y:S01]  /*2390*/  @!P2 SEL R15, R9.reuse, 0x63400000, !P3 ;  /* 0x63400000090fa807 */ /* 0x040fe20005800000 */
[----:B------:R-:W-:Y:S01]  /*23a0*/  @!P2 IMAD.MOV.U32 R14, RZ, RZ, RZ ;  /* 0x000000ffff0ea224 */ /* 0x000fe200078e00ff */
[----:B------:R-:W-:Y:S02]  /*23b0*/  SEL R11, R9, 0x63400000, !P1 ;  /* 0x63400000090b7807 */ /* 0x000fe40004800000 */
[--C-:B------:R-:W-:Y:S02]  /*23c0*/  @!P2 LOP3.LUT R15, R15, 0x80000000, R7.reuse, 0xf8, !PT ;  /* 0x800000000f0fa812 */ /* 0x100fe400078ef807 */
[----:B------:R-:W-:Y:S01]  /*23d0*/  LOP3.LUT R11, R11, 0x800fffff, R7, 0xf8, !PT ;  /* 0x800fffff0b0b7812 */ /* 0x000fe200078ef807 */
[----:B------:R-:W-:Y:S01]  /*23e0*/  DFMA R18, R16, -R2, 1 ;  /* 0x3ff000001012742b */ /* 0x000fe20000000802 */
[----:B------:R-:W-:Y:S02]  /*23f0*/  @!P2 LOP3.LUT R15, R15, 0x100000, RZ, 0xfc, !PT ;  /* 0x001000000f0fa812 */ /* 0x000fe400078efcff */
[----:B------:R-:W-:-:S06]  /*2400*/  MOV R10, R6 ;  /* 0x00000006000a7202 */ /* 0x000fcc0000000f00 */
[----:B------:R-:W-:Y:S02]  /*2410*/  @!P2 DFMA R10, R10, 2, -R14 ;  /* 0x400000000a0aa82b */ /* 0x000fe4000000080e */
[----:B------:R-:W-:Y:S01]  /*2420*/  DFMA R14, R16, R18, R16 ;  /* 0x00000012100e722b */ /* 0x000fe20000000010 */
[----:B------:R-:W-:Y:S01]  /*2430*/  MOV R19, R8 ;  /* 0x0000000800137202 */ /* 0x000fe20000000f00 */
[----:B------:R-:W-:Y:S01]  /*2440*/  IMAD.MOV.U32 R18, RZ, RZ, R13 ;  /* 0x000000ffff127224 */ /* 0x000fe200078e000d */
[----:B------:R-:W-:-:S05]  /*2450*/  @!P0 LOP3.LUT R18, R3, 0x7ff00000, RZ, 0xc0, !PT ;  /* 0x7ff0000003128812 */ /* 0x000fca00078ec0ff */
[----:B------:R-:W-:Y:S01]  /*2460*/  @!P2 LOP3.LUT R19, R11, 0x7ff00000, RZ, 0xc0, !PT ;  /* 0x7ff000000b13a812 */ /* 0x000fe200078ec0ff */
[----:B------:R-:W-:Y:S01]  /*2470*/  VIADD R21, R18, 0xffffffff ;  /* 0xffffffff12157836 */ /* 0x000fe20000000000 */
[----:B------:R-:W-:Y:S02]  /*2480*/  DMUL R16, R14, R10 ;  /* 0x0000000a0e107228 */ /* 0x000fe40000000000 */
[----:B------:R-:W-:-:S04]  /*2490*/  IADD3 R20, PT, PT, R19, -0x1, RZ ;  /* 0xffffffff13147810 */ /* 0x000fc80007ffe0ff */
[----:B------:R-:W-:Y:S02]  /*24a0*/  ISETP.GT.U32.AND P0, PT, R20, 0x7feffffe, PT ;  /* 0x7feffffe1400780c */ /* 0x000fe40003f04070 */
[----:B------:R-:W-:Y:S02]  /*24b0*/  DFMA R12, R16, -R2, R10 ;  /* 0x80000002100c722b */ /* 0x000fe4000000000a */
[----:B------:R-:W-:-:S06]  /*24c0*/  ISETP.GT.U32.OR P0, PT, R21, 0x7feffffe, P0 ;  /* 0x7feffffe1500780c */ /* 0x000fcc0000704470 */
[----:B------:R-:W-:-:S07]  /*24d0*/  DFMA R12, R14, R12, R16 ;  /* 0x0000000c0e0c722b */ /* 0x000fce0000000010 */
[----:B------:R-:W-:Y:S05]  /*24e0*/  @P0 BRA `(.L_x_38) ;  /* 0x00000000006c0947 */ /* 0x000fea0003800000 */
[----:B------:R-:W-:-:S04]  /*24f0*/  LOP3.LUT R7, R5, 0x7ff00000, RZ, 0xc0, !PT ;  /* 0x7ff0000005077812 */ /* 0x000fc800078ec0ff */
[CC--:B------:R-:W-:Y:S02]  /*2500*/  VIADDMNMX R6, R8.reuse, -R7.reuse, 0xb9600000, !PT ;  /* 0xb960000008067446 */ /* 0x0c0fe40007800907 */
[----:B------:R-:W-:Y:S02]  /*2510*/  ISETP.GE.U32.AND P0, PT, R8, R7, PT ;  /* 0x000000070800720c */ /* 0x000fe40003f06070 */
[----:B------:R-:W-:Y:S02]  /*2520*/  VIMNMX R6, PT, PT, R6, 0x46a00000, PT ;  /* 0x46a0000006067848 */ /* 0x000fe40003fe0100 */
[----:B------:R-:W-:-:S04]  /*2530*/  SEL R9, R9, 0x63400000, !P0 ;  /* 0x6340000009097807 */ /* 0x000fc80004000000 */
[----:B------:R-:W-:Y:S02]  /*2540*/  IADD3 R14, PT, PT, -R9, R6, RZ ;  /* 0x00000006090e7210 */ /* 0x000fe40007ffe1ff */
[----:B------:R-:W-:-:S03]  /*2550*/  MOV R6, RZ ;  /* 0x000000ff00067202 */ /* 0x000fc60000000f00 */
[----:B------:R-:W-:-:S06]  /*2560*/  VIADD R7, R14, 0x7fe00000 ;  /* 0x7fe000000e077836 */ /* 0x000fcc0000000000 */
[----:B------:R-:W-:-:S10]  /*2570*/  DMUL R8, R12, R6 ;  /* 0x000000060c087228 */ /* 0x000fd40000000000 */
[----:B------:R-:W-:-:S13]  /*2580*/  FSETP.GTU.AND P0, PT, |R9|, 1.469367938527859385e-39, PT ;  /* 0x001000000900780b */ /* 0x000fda0003f0c200 */
[----:B------:R-:W-:Y:S05]  /*2590*/  @P0 BRA `(.L_x_39) ;  /* 0x0000000000940947 */ /* 0x000fea0003800000 */
[----:B------:R-:W-:Y:S01]  /*25a0*/  DFMA R2, R12, -R2, R10 ;  /* 0x800000020c02722b */ /* 0x000fe2000000000a */
[----:B------:R-:W-:-:S09]  /*25b0*/  IMAD.MOV.U32 R6, RZ, RZ, RZ ;  /* 0x000000ffff067224 */ /* 0x000fd200078e00ff */
[C---:B------:R-:W-:Y:S02]  /*25c0*/  FSETP.NEU.AND P0, PT, R3.reuse, RZ, PT ;  /* 0x000000ff0300720b */ /* 0x040fe40003f0d000 */
[----:B------:R-:W-:-:S04]  /*25d0*/  LOP3.LUT R5, R3, 0x80000000, R5, 0x48, !PT ;  /* 0x8000000003057812 */ /* 0x000fc800078e4805 */
[----:B------:R-:W-:-:S07]  /*25e0*/  LOP3.LUT R7, R5, R7, RZ, 0xfc, !PT ;  /* 0x0000000705077212 */ /* 0x000fce00078efcff */
[----:B------:R-:W-:Y:S05]  /*25f0*/  @!P0 BRA `(.L_x_39) ;  /* 0x00000000007c8947 */ /* 0x000fea0003800000 */
[----:B------:R-:W-:Y:S01]  /*2600*/  IADD3 R3, PT, PT, -R14, RZ, RZ ;  /* 0x000000ff0e037210 */ /* 0x000fe20007ffe1ff */
[----:B------:R-:W-:Y:S01]  /*2610*/  IMAD.MOV.U32 R2, RZ, RZ, RZ ;  /* 0x000000ffff027224 */ /* 0x000fe200078e00ff */
[----:B------:R-:W-:-:S05]  /*2620*/  DMUL.RP R6, R12, R6 ;  /* 0x000000060c067228 */ /* 0x000fca0000008000 */
[----:B------:R-:W-:-:S05]  /*2630*/  DFMA R2, R8, -R2, R12 ;  /* 0x800000020802722b */ /* 0x000fca000000000c */
[----:B------:R-:W-:Y:S02]  /*2640*/  LOP3.LUT R5, R7, R5, RZ, 0x3c, !PT ;  /* 0x0000000507057212 */ /* 0x000fe400078e3cff */
[----:B------:R-:W-:-:S04]  /*2650*/  IADD3 R2, PT, PT, -R14, -0x43300000, RZ ;  /* 0xbcd000000e027810 */ /* 0x000fc80007ffe1ff */
[----:B------:R-:W-:-:S04]  /*2660*/  FSETP.NEU.AND P0, PT, |R3|, R2, PT ;  /* 0x000000020300720b */ /* 0x000fc80003f0d200 */
[----:B------:R-:W-:Y:S02]  /*2670*/  FSEL R8, R6, R8, !P0 ;  /* 0x0000000806087208 */ /* 0x000fe40004000000 */
[----:B------:R-:W-:Y:S01]  /*2680*/  FSEL R9, R5, R9, !P0 ;  /* 0x0000000905097208 */ /* 0x000fe20004000000 */
[----:B------:R-:W-:Y:S06]  /*2690*/  BRA `(.L_x_39) ;  /* 0x0000000000547947 */ /* 0x000fec0003800000 */
.L_x_38:
[----:B------:R-:W-:-:S14]  /*26a0*/  DSETP.NAN.AND P0, PT, R6, R6, PT ;  /* 0x000000060600722a */ /* 0x000fdc0003f08000 */
[----:B------:R-:W-:Y:S05]  /*26b0*/  @P0 BRA `(.L_x_40) ;  /* 0x0000000000440947 */ /* 0x000fea0003800000 */
[----:B------:R-:W-:-:S14]  /*26c0*/  DSETP.NAN.AND P0, PT, R4, R4, PT ;  /* 0x000000040400722a */ /* 0x000fdc0003f08000 */
[----:B------:R-:W-:Y:S05]  /*26d0*/  @P0 BRA `(.L_x_41) ;  /* 0x0000000000300947 */ /* 0x000fea0003800000 */
[----:B------:R-:W-:Y:S01]  /*26e0*/  ISETP.NE.AND P0, PT, R19, R18, PT ;  /* 0x000000121300720c */ /* 0x000fe20003f05270 */
[----:B------:R-:W-:Y:S01]  /*26f0*/  IMAD.MOV.U32 R9, RZ, RZ, -0x80000 ;  /* 0xfff80000ff097424 */ /* 0x000fe200078e00ff */
[----:B------:R-:W-:-:S11]  /*2700*/  MOV R8, 0x0 ;  /* 0x0000000000087802 */ /* 0x000fd60000000f00 */
[----:B------:R-:W-:Y:S05]  /*2710*/  @!P0 BRA `(.L_x_39) ;  /* 0x0000000000348947 */ /* 0x000fea0003800000 */
[----:B------:R-:W-:Y:S02]  /*2720*/  ISETP.NE.AND P0, PT, R19, 0x7ff00000, PT ;  /* 0x7ff000001300780c */ /* 0x000fe40003f05270 */
[----:B------:R-:W-:Y:S02]  /*2730*/  LOP3.LUT R9, R7, 0x80000000, R5, 0x48, !PT ;  /* 0x8000000007097812 */ /* 0x000fe400078e4805 */
[----:B------:R-:W-:-:S13]  /*2740*/  ISETP.EQ.OR P0, PT, R18, RZ, !P0 ;  /* 0x000000ff1200720c */ /* 0x000fda0004702670 */
[----:B------:R-:W-:Y:S02]  /*2750*/  @P0 LOP3.LUT R2, R9, 0x7ff00000, RZ, 0xfc, !PT ;  /* 0x7ff0000009020812 */ /* 0x000fe400078efcff */
[----:B------:R-:W-:Y:S01]  /*2760*/  @!P0 MOV R8, RZ ;  /* 0x000000ff00088202 */ /* 0x000fe20000000f00 */
[----:B------:R-:W-:Y:S01]  /*2770*/  @P0 IMAD.MOV.U32 R8, RZ, RZ, RZ ;  /* 0x000000ffff080224 */ /* 0x000fe200078e00ff */
[----:B------:R-:W-:Y:S01]  /*2780*/  @P0 MOV R9, R2 ;  /* 0x0000000200090202 */ /* 0x000fe20000000f00 */
[----:B------:R-:W-:Y:S06]  /*2790*/  BRA `(.L_x_39) ;  /* 0x0000000000147947 */ /* 0x000fec0003800000 */
.L_x_41:
[----:B------:R-:W-:Y:S01]  /*27a0*/  LOP3.LUT R9, R5, 0x80000, RZ, 0xfc, !PT ;  /* 0x0008000005097812 */ /* 0x000fe200078efcff */
[----:B------:R-:W-:Y:S01]  /*27b0*/  IMAD.MOV.U32 R8, RZ, RZ, R4 ;  /* 0x000000ffff087224 */ /* 0x000fe200078e0004 */
[----:B------:R-:W-:Y:S06]  /*27c0*/  BRA `(.L_x_39) ;  /* 0x0000000000087947 */ /* 0x000fec0003800000 */
.L_x_40:
[----:B------:R-:W-:Y:S02]  /*27d0*/  LOP3.LUT R9, R7, 0x80000, RZ, 0xfc, !PT ;  /* 0x0008000007097812 */ /* 0x000fe400078efcff */
[----:B------:R-:W-:-:S07]  /*27e0*/  MOV R8, R6 ;  /* 0x0000000600087202 */ /* 0x000fce0000000f00 */
.L_x_39:
[----:B------:R-:W-:Y:S05]  /*27f0*/  BSYNC.RECONVERGENT B1 ;  /* 0x0000000000017941 */ /* 0x000fea0003800200 */
.L_x_37:
[----:B------:R-:W-:Y:S02]  /*2800*/  HFMA2 R3, -RZ, RZ, 0, 0 ;  /* 0x00000000ff037431 */ /* 0x000fe400000001ff */
[----:B------:R-:W-:-:S04]  /*2810*/  IMAD.MOV.U32 R2, RZ, RZ, R0 ;  /* 0x000000ffff027224 */ /* 0x000fc800078e0000 */
[----:B------:R-:W-:Y:S05]  /*2820*/  RET.REL.NODEC R2 `(_Z5Get_PPdS_S_iiiidiS_iii) ;  /* 0xffffffd402f47950 */ /* 0x000fea0003c3ffff */
.L_x_42:
        /* <DEDUP_REMOVED lines=13> */
.L_x_51:


//--------------------- .text._Z11Get_EucNormPdS_iiiidiS_ --------------------------
	.section	.text._Z11Get_EucNormPdS_iiiidiS_,"ax",@progbits
	.align	128
        .global         _Z11Get_EucNormPdS_iiiidiS_
        .type           _Z11Get_EucNormPdS_iiiidiS_,@function
        .size           _Z11Get_EucNormPdS_iiiidiS_,(.L_x_54 - _Z11Get_EucNormPdS_iiiidiS_)
        .other          _Z11Get_EucNormPdS_iiiidiS_,@"STO_CUDA_ENTRY STV_DEFAULT"
_Z11Get_EucNormPdS_iiiidiS_:
.text._Z11Get_EucNormPdS_iiiidiS_:
[----:B------:R-:W-:Y:S01]  /*0000*/  LDC R1, c[0x0][0x37c] ;  /* 0x0000df00ff017b82 */ /* 0x000fe20000000800 */
[----:B------:R-:W0:Y:S07]  /*0010*/  S2R R5, SR_TID.X ;  /* 0x0000000000057919 */ /* 0x000e2e0000002100 */
[----:B------:R-:W1:Y:S01]  /*0020*/  S2UR UR5, SR_CTAID.X ;  /* 0x00000000000579c3 */ /* 0x000e620000002500 */
[----:B------:R-:W1:Y:S07]  /*0030*/  LDCU UR4, c[0x0][0x360] ;  /* 0x00006c00ff0477ac */ /* 0x000e6e0008000800 */
[----:B------:R-:W2:Y:S01]  /*0040*/  LDC.64 R2, c[0x0][0x390] ;  /* 0x0000e400ff027b82 */ /* 0x000ea20000000a00 */
[----:B-1----:R-:W-:Y:S01]  /*0050*/  UIMAD UR5, UR5, UR4, URZ ;  /* 0x00000004050572a4 */ /* 0x002fe2000f8e02ff */
[----:B--2---:R-:W-:-:S05]  /*0060*/  IMAD R0, R3, R2, RZ ;  /* 0x0000000203007224 */ /* 0x004fca00078e02ff */
[----:B0-----:R-:W-:-:S04]  /*0070*/  IADD3 R3, PT, PT, R5, UR5, RZ ;  /* 0x0000000505037c10 */ /* 0x001fc8000fffe0ff */
[----:B------:R-:W-:-:S04]  /*0080*/  ISETP.GE.AND P0, PT, R3, R0, PT ;  /* 0x000000000300720c */ /* 0x000fc80003f06270 */
[----:B------:R-:W-:-:S13]  /*0090*/  ISETP.LT.OR P0, PT, R3, RZ, P0 ;  /* 0x000000ff0300720c */ /* 0x000fda0000701670 */
[----:B------:R-:W-:Y:S05]  /*00a0*/  @P0 EXIT ;  /* 0x000000000000094d */ /* 0x000fea0003800000 */
[----:B------:R-:W0:Y:S01]  /*00b0*/  LDCU UR6, c[0x0][0x398] ;  /* 0x00007300ff0677ac */ /* 0x000e220008000800 */
[----:B------:R-:W-:Y:S01]  /*00c0*/  CS2R R20, SRZ ;  /* 0x0000000000147805 */ /* 0x000fe2000001ff00 */
[----:B------:R-:W1:Y:S01]  /*00d0*/  LDCU.64 UR10, c[0x0][0x358] ;  /* 0x00006b00ff0a77ac */ /* 0x000e620008000a00 */
[----:B0-----:R-:W-:-:S09]  /*00e0*/  UISETP.NE.AND UP0, UPT, UR6, URZ, UPT ;  /* 0x000000ff0600728c */ /* 0x001fd2000bf05270 */
[----:B-1----:R-:W-:Y:S05]  /*00f0*/  BRA.U !UP0, `(.L_x_43) ;  /* 0x00000015089c7547 */ /* 0x002fea000b800000 */
[----:B------:R-:W-:Y:S01]  /*0100*/  UISETP.GE.U32.AND UP0, UPT, UR6, 0x10, UPT ;  /* 0x000000100600788c */ /* 0x000fe2000bf06070 */
[----:B------:R-:W-:Y:S01]  /*0110*/  CS2R R20, SRZ ;  /* 0x0000000000147805 */ /* 0x000fe2000001ff00 */
[----:B------:R-:W-:-:S07]  /*0120*/  UMOV UR4, URZ ;  /* 0x000000ff00047c82 */ /* 0x000fce0008000000 */
[----:B------:R-:W-:Y:S05]  /*0130*/  BRA.U !UP0, `(.L_x_44) ;  /* 0x0000000d081c7547 */ /* 0x000fea000b800000 */
[C-C-:B------:R-:W-:Y:S01]  /*0140*/  IMAD R11, R0.reuse, 0x3, R5.reuse ;  /* 0x00000003000b7824 */ /* 0x140fe200078e0205 */
[CC--:B------:R-:W-:Y:S01]  /*0150*/  LEA R7, R0.reuse, R5.reuse, 0x1 ;  /* 0x0000000500077211 */ /* 0x0c0fe200078e08ff */
[C-C-:B------:R-:W-:Y:S01]  /*0160*/  IMAD R15, R0.reuse, 0x5, R5.reuse ;  /* 0x00000005000f7824 */ /* 0x140fe200078e0205 */
[CC--:B------:R-:W-:Y:S01]  /*0170*/  LEA R13, R0.reuse, R5.reuse, 0x2 ;  /* 0x00000005000d7211 */ /* 0x0c0fe200078e10ff */
[C-C-:B------:R-:W-:Y:S01]  /*0180*/  IMAD R17, R0.reuse, 0x6, R5.reuse ;  /* 0x0000000600117824 */ /* 0x140fe200078e0205 */
[C---:B------:R-:W-:Y:S01]  /*0190*/  LEA R29, R0.reuse, R5, 0x3 ;  /* 0x00000005001d7211 */ /* 0x040fe200078e18ff */
[C-C-:B------:R-:W-:Y:S01]  /*01a0*/  IMAD R19, R0.reuse, 0x7, R5.reuse ;  /* 0x0000000700137824 */ /* 0x140fe200078e0205 */
[----:B------:R-:W-:Y:S01]  /*01b0*/  ULOP3.LUT UR4, UR6, 0xfffffff0, URZ, 0xc0, !UPT ;  /* 0xfffffff006047892 */ /* 0x000fe2000f8ec0ff */
[C-C-:B------:R-:W-:Y:S01]  /*01c0*/  IMAD R2, R0.reuse, 0x9, R5.reuse ;  /* 0x0000000900027824 */ /* 0x140fe200078e0205 */
[----:B------:R-:W-:Y:S01]  /*01d0*/  MOV R9, R3 ;  /* 0x0000000300097202 */ /* 0x000fe20000000f00 */
[C-C-:B------:R-:W-:Y:S01]  /*01e0*/  IMAD R4, R0.reuse, 0xa, R5.reuse ;  /* 0x0000000a00047824 */ /* 0x140fe200078e0205 */
[----:B------:R-:W-:Y:S01]  /*01f0*/  CS2R R20, SRZ ;  /* 0x0000000000147805 */ /* 0x000fe2000001ff00 */
[C-C-:B------:R-:W-:Y:S01]  /*0200*/  IMAD R6, R0.reuse, 0xb, R5.reuse ;  /* 0x0000000b00067824 */ /* 0x140fe200078e0205 */
[----:B------:R-:W-:Y:S01]  /*0210*/  IADD3 R7, PT, PT, R7, UR5, RZ ;  /* 0x0000000507077c10 */ /* 0x000fe2000fffe0ff */
[C-C-:B------:R-:W-:Y:S01]  /*0220*/  IMAD R8, R0.reuse, 0xc, R5.reuse ;  /* 0x0000000c00087824 */ /* 0x140fe200078e0205 */
[----:B------:R-:W-:Y:S01]  /*0230*/  IADD3 R11, PT, PT, R11, UR5, RZ ;  /* 0x000000050b0b7c10 */ /* 0x000fe2000fffe0ff */
[C-C-:B------:R-:W-:Y:S01]  /*0240*/  IMAD R10, R0.reuse, 0xd, R5.reuse ;  /* 0x0000000d000a7824 */ /* 0x140fe200078e0205 */
[----:B------:R-:W-:Y:S01]  /*0250*/  IADD3 R13, PT, PT, R13, UR5, RZ ;  /* 0x000000050d0d7c10 */ /* 0x000fe2000fffe0ff */
[C-C-:B------:R-:W-:Y:S01]  /*0260*/  IMAD R12, R0.reuse, 0xe, R5.reuse ;  /* 0x0000000e000c7824 */ /* 0x140fe200078e0205 */
[----:B------:R-:W-:Y:S01]  /*0270*/  IADD3 R15, PT, PT, R15, UR5, RZ ;  /* 0x000000050f0f7c10 */ /* 0x000fe2000fffe0ff */
[----:B------:R-:W-:Y:S01]  /*0280*/  IMAD R14, R0, 0xf, R5 ;  /* 0x0000000f000e7824 */ /* 0x000fe200078e0205 */
[----:B------:R-:W-:Y:S01]  /*0290*/  IADD3 R5, PT, PT, R3, R0, RZ ;  /* 0x0000000003057210 */ /* 0x000fe20007ffe0ff */
[----:B------:R-:W-:Y:S01]  /*02a0*/  UIADD3 UR4, UPT, UPT, -UR4, URZ, URZ ;  /* 0x000000ff04047290 */ /* 0x000fe2000fffe1ff */
[----:B------:R-:W-:-:S02]  /*02b0*/  IADD3 R17, PT, PT, R17, UR5, RZ ;  /* 0x0000000511117c10 */ /* 0x000fc4000fffe0ff */
[----:B------:R-:W-:Y:S02]  /*02c0*/  IADD3 R19, PT, PT, R19, UR5, RZ ;  /* 0x0000000513137c10 */ /* 0x000fe4000fffe0ff */
[----:B------:R-:W-:Y:S02]  /*02d0*/  IADD3 R29, PT, PT, R29, UR5, RZ ;  /* 0x000000051d1d7c10 */ /* 0x000fe4000fffe0ff */
[----:B------:R-:W-:Y:S02]  /*02e0*/  IADD3 R2, PT, PT, R2, UR5, RZ ;  /* 0x0000000502027c10 */ /* 0x000fe4000fffe0ff */
[----:B------:R-:W-:Y:S02]  /*02f0*/  IADD3 R4, PT, PT, R4, UR5, RZ ;  /* 0x0000000504047c10 */ /* 0x000fe4000fffe0ff */
[----:B------:R-:W-:Y:S02]  /*0300*/  IADD3 R6, PT, PT, R6, UR5, RZ ;  /* 0x0000000506067c10 */ /* 0x000fe4000fffe0ff */
[----:B------:R-:W-:-:S02]  /*0310*/  IADD3 R8, PT, PT, R8, UR5, RZ ;  /* 0x0000000508087c10 */ /* 0x000fc4000fffe0ff */
[----:B------:R-:W-:Y:S02]  /*0320*/  IADD3 R10, PT, PT, R10, UR5, RZ ;  /* 0x000000050a0a7c10 */ /* 0x000fe4000fffe0ff */
[----:B------:R-:W-:Y:S02]  /*0330*/  IADD3 R12, PT, PT, R12, UR5, RZ ;  /* 0x000000050c0c7c10 */ /* 0x000fe4000fffe0ff */
[----:B------:R-:W-:-:S07]  /*0340*/  IADD3 R14, PT, PT, R14, UR5, RZ ;  /* 0x000000050e0e7c10 */ /* 0x000fce000fffe0ff */
.L_x_45:
[----:B------:R-:W0:Y:S02]  /*0350*/  LDC.64 R22, c[0x0][0x380] ;  /* 0x0000e000ff167b82 */ /* 0x000e240000000a00 */
[----:B0-----:R-:W-:-:S05]  /*0360*/  IMAD.WIDE.U32 R24, R9, 0x8, R22 ;  /* 0x0000000809187825 */ /* 0x001fca00078e0016 */
[----:B------:R0:W2:Y:S02]  /*0370*/  LDG.E.64 R26, desc[UR10][R24.64] ;  /* 0x0000000a181a7981 */ /* 0x0000a4000c1e1b00 */
[----:B0-----:R-:W-:-:S06]  /*0380*/  IMAD.WIDE.U32 R24, R5, 0x8, R22 ;  /* 0x0000000805187825 */ /* 0x001fcc00078e0016 */
[----:B------:R-:W3:Y:S01]  /*0390*/  LDG.E.64 R24, desc[UR10][R24.64] ;  /* 0x0000000a18187981 */ /* 0x000ee2000c1e1b00 */
[----:B--2---:R-:W0:Y:S02]  /*03a0*/  F2I.S64.F64.TRUNC R26, R26 ;  /* 0x0000001a001a7311 */ /* 0x004e24000030d900 */
[----:B0-----:R-:W-:-:S04]  /*03b0*/  IMAD R16, R27, R26, RZ ;  /* 0x0000001a1b107224 */ /* 0x001fc800078e02ff */
[C---:B------:R-:W-:Y:S02]  /*03c0*/  IMAD R16, R26.reuse, R27, R16 ;  /* 0x0000001b1a107224 */ /* 0x040fe400078e0210 */
[----:B------:R-:W-:Y:S01]  /*03d0*/  IMAD.WIDE.U32 R26, R26, R26, RZ ;  /* 0x0000001a1a1a7225 */ /* 0x000fe200078e00ff */
[----:B---3--:R-:W0:Y:S04]  /*03e0*/  F2I.S64.F64.TRUNC R24, R24 ;  /* 0x0000001800187311 */ /* 0x008e28000030d900 */
[----:B------:R-:W-:-:S06]  /*03f0*/  IADD3 R27, PT, PT, R27, R16, RZ ;  /* 0x000000101b1b7210 */ /* 0x000fcc0007ffe0ff */
[----:B------:R-:W1:Y:S01]  /*0400*/  I2F.F64.U64 R26, R26 ;  /* 0x0000001a001a7312 */ /* 0x000e620000301800 */
[----:B0-----:R-:W-:-:S04]  /*0410*/  IMAD R16, R25, R24, RZ ;  /* 0x0000001819107224 */ /* 0x001fc800078e02ff */
[C---:B------:R-:W-:Y:S01]  /*0420*/  IMAD R16, R24.reuse, R25, R16 ;  /* 0x0000001918107224 */ /* 0x040fe200078e0210 */
[----:B-1----:R-:W-:Y:S01]  /*0430*/  DADD R20, R26, R20 ;  /* 0x000000001a147229 */ /* 0x002fe20000000014 */
[----:B------:R-:W-:-:S05]  /*0440*/  IMAD.WIDE.U32 R26, R24, R24, RZ ;  /* 0x00000018181a7225 */ /* 0x000fca00078e00ff */
[----:B------:R-:W-:Y:S02]  /*0450*/  IADD3 R25, PT, PT, R27, R16, RZ ;  /* 0x000000101b197210 */ /* 0x000fe40007ffe0ff */
[----:B------:R-:W-:Y:S01]  /*0460*/  MOV R24, R26 ;  /* 0x0000001a00187202 */ /* 0x000fe20000000f00 */
[----:B------:R-:W-:-:S06]  /*0470*/  IMAD.WIDE.U32 R26, R7, 0x8, R22 ;  /* 0x00000008071a7825 */ /* 0x000fcc00078e0016 */
[----:B------:R-:W2:Y:S01]  /*0480*/  LDG.E.64 R26, desc[UR10][R26.64] ;  /* 0x0000000a1a1a7981 */ /* 0x000ea2000c1e1b00 */
[----:B------:R-:W0:Y:S02]  /*0490*/  I2F.F64.U64 R24, R24 ;  /* 0x0000001800187312 */ /* 0x000e240000301800 */
[----:B0-----:R-:W-:-:S06]  /*04a0*/  DADD R20, R20, R24 ;  /* 0x0000000014147229 */ /* 0x001fcc0000000018 */
[----:B--2---:R-:W0:Y:S02]  /*04b0*/  F2I.S64.F64.TRUNC R26, R26 ;  /* 0x0000001a001a7311 */ /* 0x004e24000030d900 */
[-C--:B0-----:R-:W-:Y:S02]  /*04c0*/  IMAD R16, R27, R26.reuse, RZ ;  /* 0x0000001a1b107224 */ /* 0x081fe400078e02ff */
[----:B------:R-:W-:-:S04]  /*04d0*/  IMAD.WIDE.U32 R24, R26, R26, RZ ;  /* 0x0000001a1a187225 */ /* 0x000fc800078e00ff */
[----:B------:R-:W-:Y:S02]  /*04e0*/  IMAD R16, R26, R27, R16 ;  /* 0x0000001b1a107224 */ /* 0x000fe400078e0210 */
[----:B------:R-:W-:-:S06]  /*04f0*/  IMAD.WIDE.U32 R26, R11, 0x8, R22 ;  /* 0x000000080b1a7825 */ /* 0x000fcc00078e0016 */
[----:B------:R-:W2:Y:S01]  /*0500*/  LDG.E.64 R26, desc[UR10][R26.64] ;  /* 0x0000000a1a1a7981 */ /* 0x000ea2000c1e1b00 */
[----:B------:R-:W-:-:S06]  /*0510*/  IADD3 R25, PT, PT, R25, R16, RZ ;  /* 0x0000001019197210 */ /* 0x000fcc0007ffe0ff */
        /* <DEDUP_REMOVED lines=98> */
[----:B------:R-:W-:-:S06]  /*0b40*/  IMAD.WIDE.U32 R22, R14, 0x8, R22 ;  /* 0x000000080e167825 */ /* 0x000fcc00078e0016 */
[----:B------:R-:W3:Y:S01]  /*0b50*/  LDG.E.64 R22, desc[UR10][R22.64] ;  /* 0x0000000a16167981 */ /* 0x000ee2000c1e1b00 */
[----:B------:R-:W-:-:S06]  /*0b60*/  IADD3 R25, PT, PT, R25, R16, RZ ;  /* 0x0000001019197210 */ /* 0x000fcc0007ffe0ff */
[----:B------:R-:W0:Y:S02]  /*0b70*/  I2F.F64.U64 R24, R24 ;  /* 0x0000001800187312 */ /* 0x000e240000301800 */
[----:B0-----:R-:W-:Y:S01]  /*0b80*/  DADD R20, R20, R24 ;  /* 0x0000000014147229 */ /* 0x001fe20000000018 */
[----:B------:R-:W-:-:S04]  /*0b90*/  UIADD3 UR4, UPT, UPT, UR4, 0x10, URZ ;  /* 0x0000001004047890 */ /* 0x000fc8000fffe0ff */
[----:B------:R-:W-:Y:S01]  /*0ba0*/  UISETP.NE.AND UP0, UPT, UR4, URZ, UPT ;  /* 0x000000ff0400728c */ /* 0x000fe2000bf05270 */
[C---:B------:R-:W-:Y:S02]  /*0bb0*/  LEA R9, R0.reuse, R9, 0x4 ;  /* 0x0000000900097211 */ /* 0x040fe400078e20ff */
[C---:B------:R-:W-:Y:S02]  /*0bc0*/  LEA R5, R0.reuse, R5, 0x4 ;  /* 0x0000000500057211 */ /* 0x040fe400078e20ff */
[C---:B------:R-:W-:Y:S02]  /*0bd0*/  LEA R7, R0.reuse, R7, 0x4 ;  /* 0x0000000700077211 */ /* 0x040fe400078e20ff */
[C---:B------:R-:W-:Y:S02]  /*0be0*/  LEA R11, R0.reuse, R11, 0x4 ;  /* 0x0000000b000b7211 */ /* 0x040fe400078e20ff */
[C---:B------:R-:W-:Y:S02]  /*0bf0*/  LEA R13, R0.reuse, R13, 0x4 ;  /* 0x0000000d000d7211 */ /* 0x040fe400078e20ff */
[----:B------:R-:W-:-:S02]  /*0c00*/  LEA R15, R0, R15, 0x4 ;  /* 0x0000000f000f7211 */ /* 0x000fc400078e20ff */
        /* <DEDUP_REMOVED lines=9> */
[----:B------:R-:W-:Y:S01]  /*0ca0*/  LEA R14, R0, R14, 0x4 ;  /* 0x0000000e000e7211 */ /* 0x000fe200078e20ff */
[----:B--2---:R-:W0:Y:S08]  /*0cb0*/  F2I.S64.F64.TRUNC R26, R26 ;  /* 0x0000001a001a7311 */ /* 0x004e30000030d900 */
[----:B---3--:R-:W1:Y:S01]  /*0cc0*/  F2I.S64.F64.TRUNC R22, R22 ;  /* 0x0000001600167311 */ /* 0x008e62000030d900 */
[----:B0-----:R-:W-:-:S02]  /*0cd0*/  IMAD R16, R27, R26, RZ ;  /* 0x0000001a1b107224 */ /* 0x001fc400078e02ff */
[----:B------:R-:W-:-:S04]  /*0ce0*/  IMAD.WIDE.U32 R24, R26, R26, RZ ;  /* 0x0000001a1a187225 */ /* 0x000fc800078e00ff */
[----:B------:R-:W-:-:S05]  /*0cf0*/  IMAD R16, R26, R27, R16 ;  /* 0x0000001b1a107224 */ /* 0x000fca00078e0210 */
[----:B------:R-:W-:Y:S01]  /*0d00*/  IADD3 R25, PT, PT, R25, R16, RZ ;  /* 0x0000001019197210 */ /* 0x000fe20007ffe0ff */
[-C--:B-1----:R-:W-:Y:S02]  /*0d10*/  IMAD R16, R23, R22.reuse, RZ ;  /* 0x0000001617107224 */ /* 0x082fe400078e02ff */
[----:B------:R-:W-:-:S04]  /*0d20*/  IMAD.WIDE.U32 R26, R22, R22, RZ ;  /* 0x00000016161a7225 */ /* 0x000fc800078e00ff */
[----:B------:R-:W-:Y:S01]  /*0d30*/  IMAD R16, R22, R23, R16 ;  /* 0x0000001716107224 */ /* 0x000fe200078e0210 */
[----:B------:R-:W0:Y:S04]  /*0d40*/  I2F.F64.U64 R24, R24 ;  /* 0x0000001800187312 */ /* 0x000e280000301800 */
[----:B------:R-:W-:-:S06]  /*0d50*/  IADD3 R27, PT, PT, R27, R16, RZ ;  /* 0x000000101b1b7210 */ /* 0x000fcc0007ffe0ff */
[----:B------:R-:W1:Y:S01]  /*0d60*/  I2F.F64.U64 R26, R26 ;  /* 0x0000001a001a7312 */ /* 0x000e620000301800 */
[----:B0-----:R-:W-:-:S08]  /*0d70*/  DADD R20, R20, R24 ;  /* 0x0000000014147229 */ /* 0x001fd00000000018 */
[----:B-1----:R-:W-:Y:S01]  /*0d80*/  DADD R20, R20, R26 ;  /* 0x0000000014147229 */ /* 0x002fe2000000001a */
[----:B------:R-:W-:Y:S10]  /*0d90*/  BRA.U UP0, `(.L_x_45) ;  /* 0xfffffff5006c7547 */ /* 0x000ff4000b83ffff */
[----:B------:R-:W-:-:S12]  /*0da0*/  ULOP3.LUT UR4, UR6, 0xfffffff0, URZ, 0xc0, !UPT ;  /* 0xfffffff006047892 */ /* 0x000fd8000f8ec0ff */
.L_x_44:
[----:B------:R-:W-:-:S09]  /*0db0*/  ULOP3.LUT UP0, UR7, UR6, 0xf, URZ, 0xc0, !UPT ;  /* 0x0000000f06077892 */ /* 0x000fd2000f80c0ff */
[----:B------:R-:W-:Y:S05]  /*0dc0*/  BRA.U !UP0, `(.L_x_43) ;  /* 0x0000000908687547 */ /* 0x000fea000b800000 */
[----:B------:R-:W-:Y:S02]  /*0dd0*/  UISETP.GE.U32.AND UP0, UPT, UR7, 0x8, UPT ;  /* 0x000000080700788c */ /* 0x000fe4000bf06070 */
[----:B------:R-:W-:-:S04]  /*0de0*/  ULOP3.LUT UR8, UR6, 0x7, URZ, 0xc0, !UPT ;  /* 0x0000000706087892 */ /* 0x000fc8000f8ec0ff */
[----:B------:R-:W-:-:S03]  /*0df0*/  UISETP.NE.AND UP1, UPT, UR8, URZ, UPT ;  /* 0x000000ff0800728c */ /* 0x000fc6000bf25270 */
[----:B------:R-:W-:Y:S08]  /*0e00*/  BRA.U !UP0, `(.L_x_46) ;  /* 0x0000000508487547 */ /* 0x000ff0000b800000 */
[----:B------:R-:W0:Y:S01]  /*0e10*/  LDC.64 R4, c[0x0][0x380] ;  /* 0x0000e000ff047b82 */ /* 0x000e220000000a00 */
[----:B------:R-:W-:-:S04]  /*0e20*/  IMAD R7, R0, UR4, R3 ;  /* 0x0000000400077c24 */ /* 0x000fc8000f8e0203 */
[----:B0-----:R-:W-:Y:S01]  /*0e30*/  IMAD.WIDE.U32 R14, R7, 0x8, R4 ;  /* 0x00000008070e7825 */ /* 0x001fe200078e0004 */
[----:B------:R-:W-:-:S05]  /*0e40*/  IADD3 R7, PT, PT, R0, R7, RZ ;  /* 0x0000000700077210 */ /* 0x000fca0007ffe0ff */
[----:B------:R-:W2:Y:S01]  /*0e50*/  LDG.E.64 R14, desc[UR10][R14.64] ;  /* 0x0000000a0e0e7981 */ /* 0x000ea2000c1e1b00 */
[----:B------:R-:W-:Y:S01]  /*0e60*/  IMAD.WIDE.U32 R18, R7, 0x8, R4 ;  /* 0x0000000807127825 */ /* 0x000fe200078e0004 */
[----:B------:R-:W-:-:S04]  /*0e70*/  IADD3 R9, PT, PT, R0, R7, RZ ;  /* 0x0000000700097210 */ /* 0x000fc80007ffe0ff */
[C---:B------:R-:W-:Y:S01]  /*0e80*/  IADD3 R11, PT, PT, R0.reuse, R9, RZ ;  /* 0x00000009000b7210 */ /* 0x040fe20007ffe0ff */
[----:B------:R-:W3:Y:S01]  /*0e90*/  LDG.E.64 R18, desc[UR10][R18.64] ;  /* 0x0000000a12127981 */ /* 0x000ee2000c1e1b00 */
[--C-:B------:R-:W-:Y:S02]  /*0ea0*/  IMAD.WIDE.U32 R6, R9, 0x8, R4.reuse ;  /* 0x0000000809067825 */ /* 0x100fe400078e0004 */
[C---:B------:R-:W-:Y:S02]  /*0eb0*/  IADD3 R9, PT, PT, R0.reuse, R11, RZ ;  /* 0x0000000b00097210 */ /* 0x040fe40007ffe0ff */
[--C-:B------:R-:W-:Y:S02]  /*0ec0*/  IMAD.WIDE.U32 R10, R11, 0x8, R4.reuse ;  /* 0x000000080b0a7825 */ /* 0x100fe400078e0004 */
[----:B------:R-:W4:Y:S04]  /*0ed0*/  LDG.E.64 R6, desc[UR10][R6.64] ;  /* 0x0000000a06067981 */ /* 0x000f28000c1e1b00 */
[----:B------:R-:W5:Y:S01]  /*0ee0*/  LDG.E.64 R10, desc[UR10][R10.64] ;  /* 0x0000000a0a0a7981 */ /* 0x000f62000c1e1b00 */
[----:B------:R-:W-:Y:S01]  /*0ef0*/  IMAD.WIDE.U32 R12, R9, 0x8, R4 ;  /* 0x00000008090c7825 */ /* 0x000fe200078e0004 */
[----:B------:R-:W-:-:S05]  /*0f00*/  IADD3 R9, PT, PT, R0, R9, RZ ;  /* 0x0000000900097210 */ /* 0x000fca0007ffe0ff */
[----:B------:R-:W5:Y:S01]  /*0f10*/  LDG.E.64 R12, desc[UR10][R12.64] ;  /* 0x0000000a0c0c7981 */ /* 0x000f62000c1e1b00 */
[----:B------:R-:W-:Y:S01]  /*0f20*/  IMAD.WIDE.U32 R16, R9, 0x8, R4 ;  /* 0x0000000809107825 */ /* 0x000fe200078e0004 */
[----:B------:R-:W-:-:S05]  /*0f30*/  IADD3 R23, PT, PT, R0, R9, RZ ;  /* 0x0000000900177210 */ /* 0x000fca0007ffe0ff */
[----:B------:R-:W5:Y:S01]  /*0f40*/  LDG.E.64 R16, desc[UR10][R16.64] ;  /* 0x0000000a10107981 */ /* 0x000f62000c1e1b00 */
[----:B------:R-:W-:Y:S01]  /*0f50*/  IMAD.WIDE.U32 R8, R23, 0x8, R4 ;  /* 0x0000000817087825 */ /* 0x000fe200078e0004 */
[----:B------:R-:W-:-:S05]  /*0f60*/  IADD3 R23, PT, PT, R0, R23, RZ ;  /* 0x0000001700177210 */ /* 0x000fca0007ffe0ff */
[----:B------:R-:W5:Y:S01]  /*0f70*/  LDG.E.64 R8, desc[UR10][R8.64] ;  /* 0x0000000a08087981 */ /* 0x000f62000c1e1b00 */
[----:B------:R-:W-:-:S06]  /*0f80*/  IMAD.WIDE.U32 R4, R23, 0x8, R4 ;  /* 0x0000000817047825 */ /* 0x000fcc00078e0004 */
[----:B------:R-:W5:Y:S01]  /*0f90*/  LDG.E.64 R4, desc[UR10][R4.64] ;  /* 0x0000000a04047981 */ /* 0x000f62000c1e1b00 */
[----:B------:R-:W-:Y:S01]  /*0fa0*/  UIADD3 UR4, UPT, UPT, UR4, 0x8, URZ ;  /* 0x0000000804047890 */ /* 0x000fe2000fffe0ff */
[----:B--2---:R-:W0:Y:S08]  /*0fb0*/  F2I.S64.F64.TRUNC R14, R14 ;  /* 0x0000000e000e7311 */ /* 0x004e30000030d900 */
[----:B---3--:R-:W1:Y:S01]  /*0fc0*/  F2I.S64.F64.TRUNC R18, R18 ;  /* 0x0000001200127311 */ /* 0x008e62000030d900 */
[----:B0-----:R-:W-:-:S07]  /*0fd0*/  IMAD R23, R15, R14, RZ ;  /* 0x0000000e0f177224 */ /* 0x001fce00078e02ff */
[----:B----4-:R-:W0:Y:S01]  /*0fe0*/  F2I.S64.F64.TRUNC R6, R6 ;  /* 0x0000000600067311 */ /* 0x010e22000030d900 */
[C---:B------:R-:W-:Y:S02]  /*0ff0*/  IMAD R25, R14.reuse, R15, R23 ;  /* 0x0000000f0e197224 */ /* 0x040fe400078e0217 */
[----:B------:R-:W-:-:S05]  /*1000*/  IMAD.WIDE.U32 R22, R14, R14, RZ ;  /* 0x0000000e0e167225 */ /* 0x000fca00078e00ff */
[----:B------:R-:W-:Y:S01]  /*1010*/  IADD3 R23, PT, PT, R23, R25, RZ ;  /* 0x0000001917177210 */ /* 0x000fe20007ffe0ff */
[-C--:B-1----:R-:W-:Y:S01]  /*1020*/  IMAD R25, R19, R18.reuse, RZ ;  /* 0x0000001213197224 */ /* 0x082fe200078e02ff */
[----:B-----5:R-:W1:Y:S03]  /*1030*/  F2I.S64.F64.TRUNC R10, R10 ;  /* 0x0000000a000a7311 */ /* 0x020e66000030d900 */
[C---:B------:R-:W-:Y:S02]  /*1040*/  IMAD R25, R18.reuse, R19, R25 ;  /* 0x0000001312197224 */ /* 0x040fe400078e0219 */
[----:B------:R-:W-:-:S03]  /*1050*/  IMAD.WIDE.U32 R18, R18, R18, RZ ;  /* 0x0000001212127225 */ /* 0x000fc600078e00ff */
[----:B------:R-:W2:Y:S02]  /*1060*/  I2F.F64.U64 R14, R22 ;  /* 0x00000016000e7312 */ /* 0x000ea40000301800 */
[----:B------:R-:W-:Y:S01]  /*1070*/  IADD3 R19, PT, PT, R19, R25, RZ ;  /* 0x0000001913137210 */ /* 0x000fe20007ffe0ff */
[----:B0-----:R-:W-:-:S04]  /*1080*/  IMAD R25, R7, R6, RZ ;  /* 0x0000000607197224 */ /* 0x001fc800078e02ff */
[C---:B------:R-:W-:Y:S01]  /*1090*/  IMAD R25, R6.reuse, R7, R25 ;  /* 0x0000000706197224 */ /* 0x040fe200078e0219 */
[----:B------:R-:W0:Y:S01]  /*10a0*/  F2I.S64.F64.TRUNC R12, R12 ;  /* 0x0000000c000c7311 */ /* 0x000e22000030d900 */
[----:B------:R-:W-:-:S04]  /*10b0*/  IMAD.WIDE.U32 R6, R6, R6, RZ ;  /* 0x0000000606067225 */ /* 0x000fc800078e00ff */
[-C--:B-1----:R-:W-:Y:S01]  /*10c0*/  IMAD R27, R11, R10.reuse, RZ ;  /* 0x0000000a0b1b7224 */ /* 0x082fe200078e02ff */
[----:B------:R-:W-:Y:S02]  /*10d0*/  IADD3 R7, PT, PT, R7, R25, RZ ;  /* 0x0000001907077210 */ /* 0x000fe40007ffe0ff */
[----:B------:R-:W1:Y:S01]  /*10e0*/  I2F.F64.U64 R18, R18 ;  /* 0x0000001200127312 */ /* 0x000e620000301800 */
[C---:B------:R-:W-:Y:S02]  /*10f0*/  IMAD R27, R10.reuse, R11, R27 ;  /* 0x0000000b0a1b7224 */ /* 0x040fe400078e021b */
[----:B------:R-:W-:Y:S01]  /*1100*/  IMAD.WIDE.U32 R10, R10, R10, RZ ;  /* 0x0000000a0a0a7225 */ /* 0x000fe200078e00ff */
[----:B--2---:R-:W-:-:S04]  /*1110*/  DADD R14, R20, R14 ;  /* 0x00000000140e7229 */ /* 0x004fc8000000000e */
[----:B------:R-:W2:Y:S01]  /*1120*/  F2I.S64.F64.TRUNC R16, R16 ;  /* 0x0000001000107311 */ /* 0x000ea2000030d900 */
[----:B------:R-:W-:Y:S01]  /*1130*/  IADD3 R11, PT, PT, R11, R27, RZ ;  /* 0x0000001b0b0b7210 */ /* 0x000fe20007ffe0ff */
[----:B0-----:R-:W-:-:S06]  /*1140*/  IMAD R21, R13, R12, RZ ;  /* 0x0000000c0d157224 */ /* 0x001fcc00078e02ff */
[----:B------:R-:W0:Y:S01]  /*1150*/  I2F.F64.U64 R6, R6 ;  /* 0x0000000600067312 */ /* 0x000e220000301800 */
[C---:B------:R-:W-:Y:S01]  /*1160*/  IMAD R21, R12.reuse, R13, R21 ;  /* 0x0000000d0c157224 */ /* 0x040fe200078e0215 */
[----:B-1----:R-:W-:Y:S01]  /*1170*/  DADD R18, R14, R18 ;  /* 0x000000000e127229 */ /* 0x002fe20000000012 */
[----:B------:R-:W-:-:S05]  /*1180*/  IMAD.WIDE.U32 R12, R12, R12, RZ ;  /* 0x0000000c0c0c7225 */ /* 0x000fca00078e00ff */
[----:B------:R-:W1:Y:S01]  /*1190*/  F2I.S64.F64.TRUNC R8, R8 ;  /* 0x0000000800087311 */ /* 0x000e62000030d900 */
[----:B--2---:R-:W-:Y:S01]  /*11a0*/  IMAD R15, R17, R16, RZ ;  /* 0x00000010110f7224 */ /* 0x004fe200078e02ff */
[----:B------:R-:W-:-:S06]  /*11b0*/  IADD3 R13, PT, PT, R13, R21, RZ ;  /* 0x000000150d0d7210 */ /* 0x000fcc0007ffe0ff */
[----:B------:R-:W2:Y:S01]  /*11c0*/  I2F.F64.U64 R10, R10 ;  /* 0x0000000a000a7312 */ /* 0x000ea20000301800 */
[C---:B------:R-:W-:Y:S01]  /*11d0*/  IMAD R15, R16.reuse, R17, R15 ;  /* 0x00000011100f7224 */ /* 0x040fe200078e020f */
[----:B0-----:R-:W-:Y:S01]  /*11e0*/  DADD R18, R18, R6 ;  /* 0x0000000012127229 */ /* 0x001fe20000000006 */
[----:B------:R-:W-:-:S05]  /*11f0*/  IMAD.WIDE.U32 R16, R16, R16, RZ ;  /* 0x0000001010107225 */ /* 0x000fca00078e00ff */
[----:B------:R-:W0:Y:S01]  /*1200*/  F2I.S64.F64.TRUNC R4, R4 ;  /* 0x0000000400047311 */ /* 0x000e22000030d900 */
[----:B-1----:R-:W-:Y:S01]  /*1210*/  IMAD R21, R9, R8, RZ ;  /* 0x0000000809157224 */ /* 0x002fe200078e02ff */
[----:B------:R-:W-:-:S06]  /*1220*/  IADD3 R17, PT, PT, R17, R15, RZ ;  /* 0x0000000f11117210 */ /* 0x000fcc0007ffe0ff */
[----:B------:R1:W3:Y:S01]  /*1230*/  I2F.F64.U64 R6, R12 ;  /* 0x0000000c00067312 */ /* 0x0002e20000301800 */
[----:B--2---:R-:W-:Y:S01]  /*1240*/  DADD R10, R18, R10 ;  /* 0x00000000120a7229 */ /* 0x004fe2000000000a */
[C---:B------:R-:W-:Y:S02]  /*1250*/  IMAD R21, R8.reuse, R9, R21 ;  /* 0x0000000908157224 */ /* 0x040fe400078e0215 */
[----:B------:R-:W-:-:S04]  /*1260*/  IMAD.WIDE.U32 R14, R8, R8, RZ ;  /* 0x00000008080e7225 */ /* 0x000fc800078e00ff */
[----:B------:R-:W2:Y:S01]  /*1270*/  I2F.F64.U64 R8, R16 ;  /* 0x0000001000087312 */ /* 0x000ea20000301800 */
[-C--:B0-----:R-:W-:Y:S01]  /*1280*/  IMAD R19, R5, R4.reuse, RZ ;  /* 0x0000000405137224 */ /* 0x081fe200078e02ff */
[----:B------:R-:W-:Y:S01]  /*1290*/  IADD3 R15, PT, PT, R15, R21, RZ ;  /* 0x000000150f0f7210 */ /* 0x000fe20007ffe0ff */
[----:B-1----:R-:W-:-:S04]  /*12a0*/  IMAD.WIDE.U32 R12, R4, R4, RZ ;  /* 0x00000004040c7225 */ /* 0x002fc800078e00ff */
[----:B------:R-:W-:Y:S01]  /*12b0*/  IMAD R19, R4, R5, R19 ;  /* 0x0000000504137224 */ /* 0x000fe200078e0213 */
[----:B---3--:R-:W-:Y:S01]  /*12c0*/  DADD R6, R10, R6 ;  /* 0x000000000a067229 */ /* 0x008fe20000000006 */
[----:B------:R-:W0:Y:S03]  /*12d0*/  I2F.F64.U64 R4, R14 ;  /* 0x0000000e00047312 */ /* 0x000e260000301800 */
[----:B------:R-:W-:-:S04]  /*12e0*/  IADD3 R13, PT, PT, R13, R19, RZ ;  /* 0x000000130d0d7210 */ /* 0x000fc80007ffe0ff */
[----:B--2---:R-:W-:Y:S01]  /*12f0*/  DADD R6, R6, R8 ;  /* 0x0000000006067229 */ /* 0x004fe20000000008 */
[----:B------:R-:W1:Y:S07]  /*1300*/  I2F.F64.U64 R20, R12 ;  /* 0x0000000c00147312 */ /* 0x000e6e0000301800 */
[----:B0-----:R-:W-:-:S08]  /*1310*/  DADD R4, R6, R4 ;  /* 0x0000000006047229 */ /* 0x001fd00000000004 */
[----:B-1----:R-:W-:-:S11]  /*1320*/  DADD R20, R4, R20 ;  /* 0x0000000004147229 */ /* 0x002fd60000000014 */
.L_x_46:
        /* <DEDUP_REMOVED lines=8> */
[----:B------:R-:W-:-:S04]  /*13b0*/  IADD3 R9, PT, PT, R0, R9, RZ ;  /* 0x0000000900097210 */ /* 0x000fc80007ffe0ff */
[----:B------:R-:W2:Y:S01]  /*13c0*/  LDG.E.64 R10, desc[UR10][R6.64] ;  /* 0x0000000a060a7981 */ /* 0x000ea2000c1e1b00 */
[----:B------:R-:W-:Y:S01]  /*13d0*/  IMAD.WIDE.U32 R12, R9, 0x8, R4 ;  /* 0x00000008090c7825 */ /* 0x000fe200078e0004 */
[----:B------:R-:W-:-:S04]  /*13e0*/  IADD3 R17, PT, PT, R0, R9, RZ ;  /* 0x0000000900117210 */ /* 0x000fc80007ffe0ff */
[----:B------:R-:W3:Y:S01]  /*13f0*/  LDG.E.64 R8, desc[UR10][R12.64] ;  /* 0x0000000a0c087981 */ /* 0x000ee2000c1e1b00 */
[----:B------:R-:W-:Y:S01]  /*1400*/  IMAD.WIDE.U32 R14, R17, 0x8, R4 ;  /* 0x00000008110e7825 */ /* 0x000fe200078e0004 */
[----:B------:R-:W-:-:S04]  /*1410*/  IADD3 R19, PT, PT, R0, R17, RZ ;  /* 0x0000001100137210 */ /* 0x000fc80007ffe0ff */
[----:B------:R-:W4:Y:S01]  /*1420*/  LDG.E.64 R16, desc[UR10][R14.64] ;  /* 0x0000000a0e107981 */ /* 0x000f22000c1e1b00 */
[----:B------:R-:W-:-:S06]  /*1430*/  IMAD.WIDE.U32 R18, R19, 0x8, R4 ;  /* 0x0000000813127825 */ /* 0x000fcc00078e0004 */
[----:B------:R-:W5:Y:S01]  /*1440*/  LDG.E.64 R18, desc[UR10][R18.64] ;  /* 0x0000000a12127981 */ /* 0x000f62000c1e1b00 */
[----:B------:R-:W-:Y:S01]  /*1450*/  UIADD3 UR4, UPT, UPT, UR4, 0x4, URZ ;  /* 0x0000000404047890 */ /* 0x000fe2000fffe0ff */
[----:B--2---:R-:W0:Y:S08]  /*1460*/  F2I.S64.F64.TRUNC R10, R10 ;  /* 0x0000000a000a7311 */ /* 0x004e30000030d900 */
[----:B---3--:R-:W1:Y:S01]  /*1470*/  F2I.S64.F64.TRUNC R8, R8 ;  /* 0x0000000800087311 */ /* 0x008e62000030d900 */
[----:B0-----:R-:W-:-:S07]  /*1480*/  IMAD R7, R11, R10, RZ ;  /* 0x0000000a0b077224 */ /* 0x001fce00078e02ff */
[----:B----4-:R-:W0:Y:S01]  /*1490*/  F2I.S64.F64.TRUNC R4, R16 ;  /* 0x0000001000047311 */ /* 0x010e22000030d900 */
[----:B------:R-:W-:-:S04]  /*14a0*/  IMAD.WIDE.U32 R12, R10, R10, RZ ;  /* 0x0000000a0a0c7225 */ /* 0x000fc800078e00ff */
[----:B------:R-:W-:Y:S02]  /*14b0*/  IMAD R23, R10, R11, R7 ;  /* 0x0000000b0a177224 */ /* 0x000fe400078e0207 */
[-C--:B-1----:R-:W-:Y:S01]  /*14c0*/  IMAD R25, R9, R8.reuse, RZ ;  /* 0x0000000809197224 */ /* 0x082fe200078e02ff */
[----:B-----5:R-:W1:Y:S01]  /*14d0*/  F2I.S64.F64.TRUNC R6, R18 ;  /* 0x0000001200067311 */ /* 0x020e62000030d900 */
[----:B------:R-:W-:Y:S01]  /*14e0*/  IMAD.WIDE.U32 R14, R8, R8, RZ ;  /* 0x00000008080e7225 */ /* 0x000fe200078e00ff */
[----:B------:R-:W-:-:S03]  /*14f0*/  IADD3 R13, PT, PT, R13, R23, RZ ;  /* 0x000000170d0d7210 */ /* 0x000fc60007ffe0ff */
[----:B------:R-:W-:Y:S02]  /*1500*/  IMAD R25, R8, R9, R25 ;  /* 0x0000000908197224 */ /* 0x000fe400078e0219 */
[-C--:B0-----:R-:W-:Y:S01]  /*1510*/  IMAD R11, R5, R4.reuse, RZ ;  /* 0x00000004050b7224 */ /* 0x081fe200078e02ff */
[----:B------:R-:W0:Y:S02]  /*1520*/  I2F.F64.U64 R8, R12 ;  /* 0x0000000c00087312 */ /* 0x000e240000301800 */
[----:B------:R-:W-:Y:S01]  /*1530*/  IADD3 R15, PT, PT, R15, R25, RZ ;  /* 0x000000190f0f7210 */ /* 0x000fe20007ffe0ff */
[C---:B------:R-:W-:Y:S02]  /*1540*/  IMAD R17, R4.reuse, R5, R11 ;  /* 0x0000000504117224 */ /* 0x040fe400078e020b */
[----:B------:R-:W-:-:S03]  /*1550*/  IMAD.WIDE.U32 R10, R4, R4, RZ ;  /* 0x00000004040a7225 */ /* 0x000fc600078e00ff */
[----:B------:R-:W2:Y:S01]  /*1560*/  I2F.F64.U64 R4, R14 ;  /* 0x0000000e00047312 */ /* 0x000ea20000301800 */
[----:B-1----:R-:W-:Y:S01]  /*1570*/  IMAD R19, R7, R6, RZ ;  /* 0x0000000607137224 */ /* 0x002fe200078e02ff */
[----:B------:R-:W-:-:S03]  /*1580*/  IADD3 R11, PT, PT, R11, R17, RZ ;  /* 0x000000110b0b7210 */ /* 0x000fc60007ffe0ff */
[C---:B------:R-:W-:Y:S02]  /*1590*/  IMAD R19, R6.reuse, R7, R19 ;  /* 0x0000000706137224 */ /* 0x040fe400078e0213 */
[----:B------:R-:W-:Y:S01]  /*15a0*/  IMAD.WIDE.U32 R6, R6, R6, RZ ;  /* 0x0000000606067225 */ /* 0x000fe200078e00ff */
[----:B0-----:R-:W-:Y:S01]  /*15b0*/  DADD R8, R20, R8 ;  /* 0x0000000014087229 */ /* 0x001fe20000000008 */
[----:B------:R-:W0:Y:S03]  /*15c0*/  I2F.F64.U64 R10, R10 ;  /* 0x0000000a000a7312 */ /* 0x000e260000301800 */
[----:B------:R-:W-:-:S04]  /*15d0*/  IADD3 R7, PT, PT, R7, R19, RZ ;  /* 0x0000001307077210 */ /* 0x000fc80007ffe0ff */
[----:B--2---:R-:W-:Y:S02]  /*15e0*/  DADD R4, R8, R4 ;  /* 0x0000000008047229 */ /* 0x004fe40000000004 */
[----:B------:R-:W1:Y:S06]  /*15f0*/  I2F.F64.U64 R6, R6 ;  /* 0x0000000600067312 */ /* 0x000e6c0000301800 */
[----:B0-----:R-:W-:-:S08]  /*1600*/  DADD R4, R4, R10 ;  /* 0x0000000004047229 */ /* 0x001fd0000000000a */
[----:B-1----:R-:W-:-:S11]  /*1610*/  DADD R20, R4, R6 ;  /* 0x0000000004147229 */ /* 0x002fd60000000006 */
.L_x_47:
[----:B------:R-:W-:Y:S05]  /*1620*/  BRA.U !UP1, `(.L_x_43) ;  /* 0x0000000109507547 */ /* 0x000fea000b800000 */
[----:B------:R-:W0:Y:S01]  /*1630*/  S2R R2, SR_TID.X ;  /* 0x0000000000027919 */ /* 0x000e220000002100 */
[----:B------:R-:W1:Y:S01]  /*1640*/  LDC.64 R6, c[0x0][0x390] ;  /* 0x0000e400ff067b82 */ /* 0x000e620000000a00 */
[----:B------:R-:W-:-:S07]  /*1650*/  UIADD3 UR6, UPT, UPT, -UR6, URZ, URZ ;  /* 0x000000ff06067290 */ /* 0x000fce000fffe1ff */
[----:B------:R-:W2:Y:S01]  /*1660*/  LDC.64 R4, c[0x0][0x380] ;  /* 0x0000e000ff047b82 */ /* 0x000ea20000000a00 */
[----:B-1----:R-:W-:-:S04]  /*1670*/  IMAD R7, R7, UR4, RZ ;  /* 0x0000000407077c24 */ /* 0x002fc8000f8e02ff */
[----:B0-----:R-:W-:-:S05]  /*1680*/  IMAD R7, R7, R6, R2 ;  /* 0x0000000607077224 */ /* 0x001fca00078e0202 */
[----:B--2---:R-:W-:-:S07]  /*1690*/  IADD3 R13, PT, PT, R7, UR5, RZ ;  /* 0x00000005070d7c10 */ /* 0x004fce000fffe0ff */
.L_x_48:
[----:B------:R-:W-:-:S06]  /*16a0*/  IMAD.WIDE.U32 R6, R13, 0x8, R4 ;  /* 0x000000080d067825 */ /* 0x000fcc00078e0004 */
[----:B------:R-:W2:Y:S01]  /*16b0*/  LDG.E.64 R6, desc[UR10][R6.64] ;  /* 0x0000000a06067981 */ /* 0x000ea2000c1e1b00 */
[----:B------:R-:W-:Y:S01]  /*16c0*/  UIADD3 UR6, UPT, UPT, UR6, 0x1, URZ ;  /* 0x0000000106067890 */ /* 0x000fe2000fffe0ff */
[----:B------:R-:W-:-:S03]  /*16d0*/  IADD3 R13, PT, PT, R0, R13, RZ ;  /* 0x0000000d000d7210 */ /* 0x000fc60007ffe0ff */
[----:B------:R-:W-:Y:S01]  /*16e0*/  UISETP.NE.AND UP0, UPT, UR6, URZ, UPT ;  /* 0x000000ff0600728c */ /* 0x000fe2000bf05270 */
[----:B--2---:R-:W0:Y:S02]  /*16f0*/  F2I.S64.F64.TRUNC R8, R6 ;  /* 0x0000000600087311 */ /* 0x004e24000030d900 */
[-C--:B0-----:R-:W-:Y:S02]  /*1700*/  IMAD R15, R9, R8.reuse, RZ ;  /* 0x00000008090f7224 */ /* 0x081fe400078e02ff */
[----:B------:R-:W-:-:S04]  /*1710*/  IMAD.WIDE.U32 R10, R8, R8, RZ ;  /* 0x00000008080a7225 */ /* 0x000fc800078e00ff */
[----:B------:R-:W-:-:S05]  /*1720*/  IMAD R15, R8, R9, R15 ;  /* 0x00000009080f7224 */ /* 0x000fca00078e020f */
[----:B------:R-:W-:-:S04]  /*1730*/  IADD3 R11, PT, PT, R11, R15, RZ ;  /* 0x0000000f0b0b7210 */ /* 0x000fc80007ffe0ff */
[----:B------:R-:W0:Y:S02]  /*1740*/  I2F.F64.U64 R8, R10 ;  /* 0x0000000a00087312 */ /* 0x000e240000301800 */
[----:B0-----:R-:W-:Y:S01]  /*1750*/  DADD R20, R8, R20 ;  /* 0x0000000008147229 */ /* 0x001fe20000000014 */
[----:B------:R-:W-:Y:S10]  /*1760*/  BRA.U UP0, `(.L_x_48) ;  /* 0xfffffffd00cc7547 */ /* 0x000ff4000b83ffff */
.L_x_43:
[----:B------:R-:W0:Y:S02]  /*1770*/  LDC.64 R4, c[0x0][0x388] ;  /* 0x0000e200ff047b82 */ /* 0x000e240000000a00 */
[----:B0-----:R-:W-:-:S05]  /*1780*/  IMAD.WIDE.U32 R2, R3, 0x8, R4 ;  /* 0x0000000803027825 */ /* 0x001fca00078e0004 */
[----:B------:R-:W-:Y:S01]  /*1790*/  STG.E.64 desc[UR10][R2.64], R20 ;  /* 0x0000001402007986 */ /* 0x000fe2000c101b0a */
[----:B------:R-:W-:Y:S05]  /*17a0*/  EXIT ;  /* 0x000000000000794d */ /* 0x000fea0003800000 */
.L_x_49:
        /* <DEDUP_REMOVED lines=13> */
.L_x_54:


//--------------------- .nv.shared._Z17Get_PreprocessingPdS_S_iiiS_ --------------------------
	.section	.nv.shared._Z17Get_PreprocessingPdS_S_iiiS_,"aw",@nobits
	.sectionflags	@""
	.align	16
	.zero		1024


//--------------------- .nv.shared.reserved.0     --------------------------
	.section	.nv.shared.reserved.0,"aw",@nobits
	.weak		__nv_reservedSMEM_offset_0_alias
	.size		__nv_reservedSMEM_offset_0_alias, 0, 64
	.other		__nv_reservedSMEM_offset_0_alias,@"STO_CUDA_RESERVED_SHARED STV_DEFAULT"
__nv_reservedSMEM_offset_0_alias:
	.zero		0
	.zero		64


//--------------------- .nv.shared._Z5Get_PPdS_S_iiiidiS_iii --------------------------
	.section	.nv.shared._Z5Get_PPdS_S_iiiidiS_iii,"aw",@nobits
	.sectionflags	@""
	.align	16
	.zero		1024


//--------------------- .nv.shared._Z11Get_EucNormPdS_iiiidiS_ --------------------------
	.section	.nv.shared._Z11Get_EucNormPdS_iiiidiS_,"aw",@nobits
	.sectionflags	@""
	.align	16
	.zero		1024


//--------------------- .nv.constant0._Z17Get_PreprocessingPdS_S_iiiS_ --------------------------
	.section	.nv.constant0._Z17Get_PreprocessingPdS_S_iiiS_,"a",@progbits
	.sectionflags	@""
	.align	4
.nv.constant0._Z17Get_PreprocessingPdS_S_iiiS_:
	.zero		944


//--------------------- .nv.constant0._Z5Get_PPdS_S_iiiidiS_iii --------------------------
	.section	.nv.constant0._Z5Get_PPdS_S_iiiidiS_iii,"a",@progbits
	.sectionflags	@""
	.align	4
.nv.constant0._Z5Get_PPdS_S_iiiidiS_iii:
	.zero		972


//--------------------- .nv.constant0._Z11Get_EucNormPdS_iiiidiS_ --------------------------
	.section	.nv.constant0._Z11Get_EucNormPdS_iiiidiS_,"a",@progbits
	.sectionflags	@""
	.align	4
.nv.constant0._Z11Get_EucNormPdS_iiiidiS_:
	.zero		952


//--------------------- SYMBOLS --------------------------

	.type		.nv.reservedSmem.offset0,@object
	.size		.nv.reservedSmem.offset0,0x4
	.type		.nv.reservedSmem.cap,@object
	.size		.nv.reservedSmem.cap,0x4
